	.headerflags	@"EF_CUDA_TEXMODE_UNIFIED EF_CUDA_64BIT_ADDRESS EF_CUDA_ACCELERATORS EF_CUDA_SM90 EF_CUDA_VIRTUAL_SM(EF_CUDA_SM90)"
	.elftype	@"ET_EXEC"


//--------------------- .nv.info                  --------------------------
	.section	.nv.info,"",@"SHT_CUDA_INFO"
	.align	4


	//----- nvinfo : EIATTR_REGCOUNT
	.align		4
        /*0000*/ 	.byte	0x04, 0x2f
        /*0002*/ 	.short	(.L_1 - .L_0)
	.align		4
.L_0:
        /*0004*/ 	.word	index@(merge_16x16_to_64x64_inverse_kernel)
        /*0008*/ 	.word	0x000000b0


	//----- nvinfo : EIATTR_FRAME_SIZE
	.align		4
.L_1:
        /*000c*/ 	.byte	0x04, 0x11
        /*000e*/ 	.short	(.L_3 - .L_2)
	.align		4
.L_2:
        /*0010*/ 	.word	index@(merge_16x16_to_64x64_inverse_kernel)
        /*0014*/ 	.word	0x00000000


	//----- nvinfo : EIATTR_MIN_STACK_SIZE
	.align		4
.L_3:
        /*0018*/ 	.byte	0x04, 0x12
        /*001a*/ 	.short	(.L_5 - .L_4)
	.align		4
.L_4:
        /*001c*/ 	.word	index@(merge_16x16_to_64x64_inverse_kernel)
        /*0020*/ 	.word	0x00000000
.L_5:


//--------------------- .nv.info.merge_16x16_to_64x64_inverse_kernel --------------------------
	.section	.nv.info.merge_16x16_to_64x64_inverse_kernel,"",@"SHT_CUDA_INFO"
	.sectionflags	@""
	.align	4


	//----- nvinfo : EIATTR_CUDA_API_VERSION
	.align		4
        /*0000*/ 	.byte	0x04, 0x37
        /*0002*/ 	.short	(.L_7 - .L_6)
.L_6:
        /*0004*/ 	.word	0x00000080


	//----- nvinfo : EIATTR_KPARAM_INFO
	.align		4
.L_7:
        /*0008*/ 	.byte	0x04, 0x17
        /*000a*/ 	.short	(.L_9 - .L_8)
.L_8:
        /*000c*/ 	.word	0x00000000
        /*0010*/ 	.short	0x0003
        /*0012*/ 	.short	0x0018
        /*0014*/ 	.byte	0x00, 0xf4, 0x21, 0x00


	//----- nvinfo : EIATTR_KPARAM_INFO
	.align		4
.L_9:
        /*0018*/ 	.byte	0x04, 0x17
        /*001a*/ 	.short	(.L_11 - .L_10)
.L_10:
        /*001c*/ 	.word	0x00000000
        /*0020*/ 	.short	0x0002
        /*0022*/ 	.short	0x0010
        /*0024*/ 	.byte	0x00, 0xf0, 0x11, 0x00


	//----- nvinfo : EIATTR_KPARAM_INFO
	.align		4
.L_11:
        /*0028*/ 	.byte	0x04, 0x17
        /*002a*/ 	.short	(.L_13 - .L_12)
.L_12:
        /*002c*/ 	.word	0x00000000
        /*0030*/ 	.short	0x0001
        /*0032*/ 	.short	0x0008
        /*0034*/ 	.byte	0x00, 0xf4, 0x21, 0x00


	//----- nvinfo : EIATTR_KPARAM_INFO
	.align		4
.L_13:
        /*0038*/ 	.byte	0x04, 0x17
        /*003a*/ 	.short	(.L_15 - .L_14)
.L_14:
        /*003c*/ 	.word	0x00000000
        /*0040*/ 	.short	0x0000
        /*0042*/ 	.short	0x0000
        /*0044*/ 	.byte	0x00, 0xf4, 0x21, 0x00


	//----- nvinfo : EIATTR_SPARSE_MMA_MASK
	.align		4
.L_15:
        /*0048*/ 	.byte	0x03, 0x50
        /*004a*/ 	.short	0x0000


	//----- nvinfo : EIATTR_MAXREG_COUNT
	.align		4
        /*004c*/ 	.byte	0x03, 0x1b
        /*004e*/ 	.short	0x00ff


	//----- nvinfo : EIATTR_INT_WARP_WIDE_INSTR_OFFSETS
	.align		4
        /*0050*/ 	.byte	0x04, 0x31
        /*0052*/ 	.short	(.L_17 - .L_16)


	//   ....[0]....
.L_16:
        /*0054*/ 	.word	0x00000d10


	//   ....[1]....
        /*0058*/ 	.word	0x00000d30


	//   ....[2]....
        /*005c*/ 	.word	0x00000d80


	//   ....[3]....
        /*0060*/ 	.word	0x00000dd0


	//   ....[4]....
        /*0064*/ 	.word	0x00000ed0


	//   ....[5]....
        /*0068*/ 	.word	0x00000f90


	//   ....[6]....
        /*006c*/ 	.word	0x00000fa0


	//   ....[7]....
        /*0070*/ 	.word	0x000010c0


	//   ....[8]....
        /*0074*/ 	.word	0x00001110


	//   ....[9]....
        /*0078*/ 	.word	0x00001120


	//   ....[10]....
        /*007c*/ 	.word	0x00001270


	//   ....[11]....
        /*0080*/ 	.word	0x000012c0


	//   ....[12]....
        /*0084*/ 	.word	0x000012d0


	//   ....[13]....
        /*0088*/ 	.word	0x000022e0


	//   ....[14]....
        /*008c*/ 	.word	0x00002430


	//   ....[15]....
        /*0090*/ 	.word	0x00002470


	//   ....[16]....
        /*0094*/ 	.word	0x00002570


	//   ....[17]....
        /*0098*/ 	.word	0x000025b0


	//   ....[18]....
        /*009c*/ 	.word	0x000025c0


	//   ....[19]....
        /*00a0*/ 	.word	0x00002720


	//   ....[20]....
        /*00a4*/ 	.word	0x00002760


	//   ....[21]....
        /*00a8*/ 	.word	0x00002770


	//   ....[22]....
        /*00ac*/ 	.word	0x000028d0


	//   ....[23]....
        /*00b0*/ 	.word	0x00002910


	//   ....[24]....
        /*00b4*/ 	.word	0x00002920


	//   ....[25]....
        /*00b8*/ 	.word	0x00002a80


	//   ....[26]....
        /*00bc*/ 	.word	0x00002ac0


	//   ....[27]....
        /*00c0*/ 	.word	0x00002ad0


	//   ....[28]....
        /*00c4*/ 	.word	0x00002c30


	//   ....[29]....
        /*00c8*/ 	.word	0x00002c70


	//   ....[30]....
        /*00cc*/ 	.word	0x00002c80


	//   ....[31]....
        /*00d0*/ 	.word	0x00002e80


	//   ....[32]....
        /*00d4*/ 	.word	0x00002ee0


	//   ....[33]....
        /*00d8*/ 	.word	0x00002f10


	//   ....[34]....
        /*00dc*/ 	.word	0x000057a0


	//   ....[35]....
        /*00e0*/ 	.word	0x00005810


	//   ....[36]....
        /*00e4*/ 	.word	0x000058e0


	//   ....[37]....
        /*00e8*/ 	.word	0x00005950


	//   ....[38]....
        /*00ec*/ 	.word	0x00005ac0


	//   ....[39]....
        /*00f0*/ 	.word	0x00005ae0


	//   ....[40]....
        /*00f4*/ 	.word	0x00005cf0


	//   ....[41]....
        /*00f8*/ 	.word	0x00005d00


	//   ....[42]....
        /*00fc*/ 	.word	0x00005f10


	//   ....[43]....
        /*0100*/ 	.word	0x00005f20


	//   ....[44]....
        /*0104*/ 	.word	0x00006120


	//   ....[45]....
        /*0108*/ 	.word	0x00006130


	//   ....[46]....
        /*010c*/ 	.word	0x00006320


	//   ....[47]....
        /*0110*/ 	.word	0x00006330


	//   ....[48]....
        /*0114*/ 	.word	0x00006430


	//   ....[49]....
        /*0118*/ 	.word	0x00006440


	//   ....[50]....
        /*011c*/ 	.word	0x00006530


	//----- nvinfo : EIATTR_COOP_GROUP_MASK_REGIDS
	.align		4
.L_17:
        /*0120*/ 	.byte	0x04, 0x29
        /*0122*/ 	.short	(.L_19 - .L_18)


	//   ....[0]....
.L_18:
        /*0124*/ 	.word	0xffffffff


	//   ....[1]....
        /*0128*/ 	.word	0xffffffff


	//   ....[2]....
        /*012c*/ 	.word	0xffffffff


	//   ....[3]....
        /*0130*/ 	.word	0xffffffff


	//   ....[4]....
        /*0134*/ 	.word	0xffffffff


	//   ....[5]....
        /*0138*/ 	.word	0xffffffff


	//   ....[6]....
        /*013c*/ 	.word	0xffffffff


	//   ....[7]....
        /*0140*/ 	.word	0xffffffff


	//   ....[8]....
        /*0144*/ 	.word	0xffffffff


	//   ....[9]....
        /*0148*/ 	.word	0xffffffff


	//   ....[10]....
        /*014c*/ 	.word	0xffffffff


	//   ....[11]....
        /*0150*/ 	.word	0xffffffff


	//   ....[12]....
        /*0154*/ 	.word	0xffffffff


	//   ....[13]....
        /*0158*/ 	.word	0xffffffff


	//   ....[14]....
        /*015c*/ 	.word	0xffffffff


	//   ....[15]....
        /*0160*/ 	.word	0xffffffff


	//----- nvinfo : EIATTR_COOP_GROUP_INSTR_OFFSETS
	.align		4
.L_19:
        /*0164*/ 	.byte	0x04, 0x28
        /*0166*/ 	.short	(.L_21 - .L_20)


	//   ....[0]....
.L_20:
        /*0168*/ 	.word	0x00000240


	//   ....[1]....
        /*016c*/ 	.word	0x000006e0


	//   ....[2]....
        /*0170*/ 	.word	0x000007d0


	//   ....[3]....
        /*0174*/ 	.word	0x00000c00


	//   ....[4]....
        /*0178*/ 	.word	0x000017d0


	//   ....[5]....
        /*017c*/ 	.word	0x00001830


	//   ....[6]....
        /*0180*/ 	.word	0x00001850


	//   ....[7]....
        /*0184*/ 	.word	0x00001b00


	//   ....[8]....
        /*0188*/ 	.word	0x00001b60


	//   ....[9]....
        /*018c*/ 	.word	0x00001b80


	//   ....[10]....
        /*0190*/ 	.word	0x00001e30


	//   ....[11]....
        /*0194*/ 	.word	0x00001e90


	//   ....[12]....
        /*0198*/ 	.word	0x00001eb0


	//   ....[13]....
        /*019c*/ 	.word	0x00002140


	//   ....[14]....
        /*01a0*/ 	.word	0x000021a0


	//   ....[15]....
        /*01a4*/ 	.word	0x000021c0


	//----- nvinfo : EIATTR_MBARRIER_INSTR_OFFSETS
	.align		4
.L_21:
        /*01a8*/ 	.byte	0x04, 0x39
        /*01aa*/ 	.short	(.L_23 - .L_22)


	//   ....[0]....
.L_22:
        /*01ac*/ 	.word	0x00000da0
        /*01b0*/ 	.word	0x000000ff
        /*01b4*/ 	.word	0x00000400
        /*01b8*/ 	.short	0x0100
        /*01ba*/ 	.byte	0x04
	.zero		1


	//   ....[1]....
        /*01bc*/ 	.word	0x00000e40
        /*01c0*/ 	.word	0x000000ff
        /*01c4*/ 	.word	0x00000400
        /*01c8*/ 	.short	0x010a
        /*01ca*/ 	.byte	0x04
	.zero		1


	//   ....[2]....
        /*01cc*/ 	.word	0x00000f60
        /*01d0*/ 	.word	0x000000ff
        /*01d4*/ 	.word	0x00000400
        /*01d8*/ 	.short	0x0108
        /*01da*/ 	.byte	0x04
	.zero		1


	//   ....[3]....
        /*01dc*/ 	.word	0x00000fe0
        /*01e0*/ 	.word	0x000000ff
        /*01e4*/ 	.word	0x00000400
        /*01e8*/ 	.short	0x0100
        /*01ea*/ 	.byte	0x04
	.zero		1


	//   ....[4]....
        /*01ec*/ 	.word	0x00001040
        /*01f0*/ 	.word	0x000000ff
        /*01f4*/ 	.word	0x00000400
        /*01f8*/ 	.short	0x010a
        /*01fa*/ 	.byte	0x04
	.zero		1


	//   ....[5]....
        /*01fc*/ 	.word	0x00001140
        /*0200*/ 	.word	0x000000ff
        /*0204*/ 	.word	0x00000400
        /*0208*/ 	.short	0x0108
        /*020a*/ 	.byte	0x04
	.zero		1


	//   ....[6]....
        /*020c*/ 	.word	0x00001190
        /*0210*/ 	.word	0x000000ff
        /*0214*/ 	.word	0x00000400
        /*0218*/ 	.short	0x0100
        /*021a*/ 	.byte	0x04
	.zero		1


	//   ....[7]....
        /*021c*/ 	.word	0x000011f0
        /*0220*/ 	.word	0x000000ff
        /*0224*/ 	.word	0x00000400
        /*0228*/ 	.short	0x010a
        /*022a*/ 	.byte	0x04
	.zero		1


	//   ....[8]....
        /*022c*/ 	.word	0x000012f0
        /*0230*/ 	.word	0x000000ff
        /*0234*/ 	.word	0x00000400
        /*0238*/ 	.short	0x0108
        /*023a*/ 	.byte	0x04
	.zero		1


	//   ....[9]....
        /*023c*/ 	.word	0x00001340
        /*0240*/ 	.word	0x000000ff
        /*0244*/ 	.word	0x00000400
        /*0248*/ 	.short	0x0100
        /*024a*/ 	.byte	0x04
	.zero		1


	//   ....[10]....
        /*024c*/ 	.word	0x000013a0
        /*0250*/ 	.word	0x000000ff
        /*0254*/ 	.word	0x00000400
        /*0258*/ 	.short	0x010a
        /*025a*/ 	.byte	0x04
	.zero		1


	//   ....[11]....
        /*025c*/ 	.word	0x000014c0
        /*0260*/ 	.word	0x000000ff
        /*0264*/ 	.word	0x00000400
        /*0268*/ 	.short	0x0108
        /*026a*/ 	.byte	0x04
	.zero		1


	//   ....[12]....
        /*026c*/ 	.word	0x00002460
        /*0270*/ 	.word	0x000000ff
        /*0274*/ 	.word	0x00000800
        /*0278*/ 	.short	0x0100
        /*027a*/ 	.byte	0x04
	.zero		1


	//   ....[13]....
        /*027c*/ 	.word	0x00002500
        /*0280*/ 	.word	0x000000ff
        /*0284*/ 	.word	0x00000800
        /*0288*/ 	.short	0x010a
        /*028a*/ 	.byte	0x04
	.zero		1


	//   ....[14]....
        /*028c*/ 	.word	0x000025e0
        /*0290*/ 	.word	0x000000ff
        /*0294*/ 	.word	0x00000800
        /*0298*/ 	.short	0x0108
        /*029a*/ 	.byte	0x04
	.zero		1


	//   ....[15]....
        /*029c*/ 	.word	0x00002650
        /*02a0*/ 	.word	0x000000ff
        /*02a4*/ 	.word	0x00000c00
        /*02a8*/ 	.short	0x0100
        /*02aa*/ 	.byte	0x04
	.zero		1


	//   ....[16]....
        /*02ac*/ 	.word	0x000026b0
        /*02b0*/ 	.word	0x000000ff
        /*02b4*/ 	.word	0x00000c00
        /*02b8*/ 	.short	0x010a
        /*02ba*/ 	.byte	0x04
	.zero		1


	//   ....[17]....
        /*02bc*/ 	.word	0x00002790
        /*02c0*/ 	.word	0x000000ff
        /*02c4*/ 	.word	0x00000c00
        /*02c8*/ 	.short	0x0108
        /*02ca*/ 	.byte	0x04
	.zero		1


	//   ....[18]....
        /*02cc*/ 	.word	0x00002800
        /*02d0*/ 	.word	0x000000ff
        /*02d4*/ 	.word	0x00000c00
        /*02d8*/ 	.short	0x0100
        /*02da*/ 	.byte	0x04
	.zero		1


	//   ....[19]....
        /*02dc*/ 	.word	0x00002860
        /*02e0*/ 	.word	0x000000ff
        /*02e4*/ 	.word	0x00000c00
        /*02e8*/ 	.short	0x010a
        /*02ea*/ 	.byte	0x04
	.zero		1


	//   ....[20]....
        /*02ec*/ 	.word	0x00002940
        /*02f0*/ 	.word	0x000000ff
        /*02f4*/ 	.word	0x00000c00
        /*02f8*/ 	.short	0x0108
        /*02fa*/ 	.byte	0x04
	.zero		1


	//   ....[21]....
        /*02fc*/ 	.word	0x000029b0
        /*0300*/ 	.word	0x000000ff
        /*0304*/ 	.word	0x00000c00
        /*0308*/ 	.short	0x0100
        /*030a*/ 	.byte	0x04
	.zero		1


	//   ....[22]....
        /*030c*/ 	.word	0x00002a10
        /*0310*/ 	.word	0x000000ff
        /*0314*/ 	.word	0x00000c00
        /*0318*/ 	.short	0x010a
        /*031a*/ 	.byte	0x04
	.zero		1


	//   ....[23]....
        /*031c*/ 	.word	0x00002af0
        /*0320*/ 	.word	0x000000ff
        /*0324*/ 	.word	0x00000c00
        /*0328*/ 	.short	0x0108
        /*032a*/ 	.byte	0x04
	.zero		1


	//   ....[24]....
        /*032c*/ 	.word	0x00002b60
        /*0330*/ 	.word	0x000000ff
        /*0334*/ 	.word	0x00000c00
        /*0338*/ 	.short	0x0100
        /*033a*/ 	.byte	0x04
	.zero		1


	//   ....[25]....
        /*033c*/ 	.word	0x00002bc0
        /*0340*/ 	.word	0x000000ff
        /*0344*/ 	.word	0x00000c00
        /*0348*/ 	.short	0x010a
        /*034a*/ 	.byte	0x04
	.zero		1


	//   ....[26]....
        /*034c*/ 	.word	0x00002ca0
        /*0350*/ 	.word	0x000000ff
        /*0354*/ 	.word	0x00000c00
        /*0358*/ 	.short	0x0108
        /*035a*/ 	.byte	0x04
	.zero		1


	//   ....[27]....
        /*035c*/ 	.word	0x00002d10
        /*0360*/ 	.word	0x000000ff
        /*0364*/ 	.word	0x00000c00
        /*0368*/ 	.short	0x0100
        /*036a*/ 	.byte	0x04
	.zero		1


	//   ....[28]....
        /*036c*/ 	.word	0x00002d70
        /*0370*/ 	.word	0x000000ff
        /*0374*/ 	.word	0x00000c00
        /*0378*/ 	.short	0x010a
        /*037a*/ 	.byte	0x04
	.zero		1


	//   ....[29]....
        /*037c*/ 	.word	0x00002e90
        /*0380*/ 	.word	0x000000ff
        /*0384*/ 	.word	0x00000c00
        /*0388*/ 	.short	0x0108
        /*038a*/ 	.byte	0x04
	.zero		1


	//   ....[30]....
        /*038c*/ 	.word	0x00006620
        /*0390*/ 	.word	0x000000ff
        /*0394*/ 	.word	0x00000400
        /*0398*/ 	.short	0x010a
        /*039a*/ 	.byte	0x04
	.zero		1


	//   ....[31]....
        /*039c*/ 	.word	0x00006650
        /*03a0*/ 	.word	0x000000ff
        /*03a4*/ 	.word	0x00000400
        /*03a8*/ 	.short	0x010a
        /*03aa*/ 	.byte	0x04
	.zero		1


	//   ....[32]....
        /*03ac*/ 	.word	0x00006680
        /*03b0*/ 	.word	0x000000ff
        /*03b4*/ 	.word	0x00000400
        /*03b8*/ 	.short	0x010a
        /*03ba*/ 	.byte	0x04
	.zero		1


	//   ....[33]....
        /*03bc*/ 	.word	0x000066b0
        /*03c0*/ 	.word	0x000000ff
        /*03c4*/ 	.word	0x00000400
        /*03c8*/ 	.short	0x010a
        /*03ca*/ 	.byte	0x04
	.zero		1


	//   ....[34]....
        /*03cc*/ 	.word	0x000066e0
        /*03d0*/ 	.word	0x000000ff
        /*03d4*/ 	.word	0x00000800
        /*03d8*/ 	.short	0x010a
        /*03da*/ 	.byte	0x04
	.zero		1


	//   ....[35]....
        /*03dc*/ 	.word	0x00006710
        /*03e0*/ 	.word	0x000000ff
        /*03e4*/ 	.word	0x00000c00
        /*03e8*/ 	.short	0x010a
        /*03ea*/ 	.byte	0x04
	.zero		1


	//   ....[36]....
        /*03ec*/ 	.word	0x00006740
        /*03f0*/ 	.word	0x000000ff
        /*03f4*/ 	.word	0x00000c00
        /*03f8*/ 	.short	0x010a
        /*03fa*/ 	.byte	0x04
	.zero		1


	//   ....[37]....
        /*03fc*/ 	.word	0x00006770
        /*0400*/ 	.word	0x000000ff
        /*0404*/ 	.word	0x00000c00
        /*0408*/ 	.short	0x010a
        /*040a*/ 	.byte	0x04
	.zero		1


	//   ....[38]....
        /*040c*/ 	.word	0x000067a0
        /*0410*/ 	.word	0x000000ff
        /*0414*/ 	.word	0x00000c00
        /*0418*/ 	.short	0x010a
        /*041a*/ 	.byte	0x04
	.zero		1


	//   ....[39]....
        /*041c*/ 	.word	0x000067d0
        /*0420*/ 	.word	0x000000ff
        /*0424*/ 	.word	0x00000c00
        /*0428*/ 	.short	0x010a
        /*042a*/ 	.byte	0x04
	.zero		1


	//----- nvinfo : EIATTR_NUM_MBARRIERS
	.align		4
.L_23:
        /*042c*/ 	.byte	0x03, 0x38
        /*042e*/ 	.short	0x000a


	//----- nvinfo : EIATTR_EXIT_INSTR_OFFSETS
	.align		4
        /*0430*/ 	.byte	0x04, 0x1c
        /*0432*/ 	.short	(.L_25 - .L_24)


	//   ....[0]....
.L_24:
        /*0434*/ 	.word	0x00006610


	//----- nvinfo : EIATTR_REQNTID
	.align		4
.L_25:
        /*0438*/ 	.byte	0x04, 0x10
        /*043a*/ 	.short	(.L_27 - .L_26)
.L_26:
        /*043c*/ 	.word	0x00000080
        /*0440*/ 	.word	0x00000001
        /*0444*/ 	.word	0x00000001


	//----- nvinfo : EIATTR_CRS_STACK_SIZE
	.align		4
.L_27:
        /*0448*/ 	.byte	0x04, 0x1e
        /*044a*/ 	.short	(.L_29 - .L_28)
.L_28:
        /*044c*/ 	.word	0x00000000


	//----- nvinfo : EIATTR_CBANK_PARAM_SIZE
	.align		4
.L_29:
        /*0450*/ 	.byte	0x03, 0x19
        /*0452*/ 	.short	0x0020


	//----- nvinfo : EIATTR_PARAM_CBANK
	.align		4
        /*0454*/ 	.byte	0x04, 0x0a
        /*0456*/ 	.short	(.L_31 - .L_30)
	.align		4
.L_30:
        /*0458*/ 	.word	index@(.nv.constant0.merge_16x16_to_64x64_inverse_kernel)
        /*045c*/ 	.short	0x0210
        /*045e*/ 	.short	0x0020


	//----- nvinfo : EIATTR_SW_WAR
	.align		4
.L_31:
        /*0460*/ 	.byte	0x04, 0x36
        /*0462*/ 	.short	(.L_33 - .L_32)
.L_32:
        /*0464*/ 	.word	0x00000008
.L_33:


//--------------------- .nv.callgraph             --------------------------
	.section	.nv.callgraph,"",@"SHT_CUDA_CALLGRAPH"
	.align	4
	.sectionentsize	8
	.align		4
        /*0000*/ 	.word	0x00000000
	.align		4
        /*0004*/ 	.word	0xffffffff
	.align		4
        /*0008*/ 	.word	0x00000000
	.align		4
        /*000c*/ 	.word	0xfffffffe
	.align		4
        /*0010*/ 	.word	0x00000000
	.align		4
        /*0014*/ 	.word	0xfffffffd
	.align		4
        /*0018*/ 	.word	0x00000000
	.align		4
        /*001c*/ 	.word	0xfffffffc


//--------------------- .text.merge_16x16_to_64x64_inverse_kernel --------------------------
	.section	.text.merge_16x16_to_64x64_inverse_kernel,"ax",@progbits
	.sectionflags	@"SHF_BARRIERS=1"
	.align	128
        .global         merge_16x16_to_64x64_inverse_kernel
        .type           merge_16x16_to_64x64_inverse_kernel,@function
        .size           merge_16x16_to_64x64_inverse_kernel,(.L_x_56 - merge_16x16_to_64x64_inverse_kernel)
        .other          merge_16x16_to_64x64_inverse_kernel,@"STO_CUDA_ENTRY STV_DEFAULT"
merge_16x16_to_64x64_inverse_kernel:
.text.merge_16x16_to_64x64_inverse_kernel:
[----:B------:R-:W1:Y:S08]  /*0000*/  LDC R1, c[0x0][0x28] ;  /* 0x00000a00ff017b82 */ /* 0x000e700000000800 */
[----:B------:R-:W-:Y:S01]  /*0010*/  S2UR UR5, SR_CTAID.Y ;  /* 0x00000000000579c3 */ /* 0x000fe20000002600 */
[----:B------:R-:W2:Y:S01]  /*0020*/  S2R R167, SR_TID.X ;  /* 0x0000000000a77919 */ /* 0x000ea20000002100 */
[----:B------:R-:W-:Y:S01]  /*0030*/  ULDC UR7, c[0x0][0xc] ;  /* 0x0000030000077ab9 */ /* 0x000fe20000000800 */
[----:B------:R-:W-:Y:S01]  /*0040*/  ULDC UR8, c[0x0][0x10] ;  /* 0x0000040000087ab9 */ /* 0x000fe20000000800 */
[----:B------:R-:W-:Y:S01]  /*0050*/  ULDC.64 UR20, c[0x0][0x228] ;  /* 0x00008a0000147ab9 */ /* 0x000fe20000000a00 */
[----:B------:R-:W-:Y:S01]  /*0060*/  ULDC UR23, c[0x0][0x220] ;  /* 0x0000880000177ab9 */ /* 0x000fe20000000800 */
[----:B------:R-:W-:Y:S01]  /*0070*/  ULDC.64 UR24, c[0x0][0x210] ;  /* 0x0000840000187ab9 */ /* 0x000fe20000000a00 */
[----:B------:R-:W-:Y:S01]  /*0080*/  BSSY B0, `(.L_x_0) ;  /* 0x0000025000007945 */ /* 0x000fe20003800000 */
[----:B------:R-:W3:Y:S08]  /*0090*/  S2UR UR4, SR_CTAID.Z ;  /* 0x00000000000479c3 */ /* 0x000ef00000002700 */
[----:B------:R-:W4:Y:S08]  /*00a0*/  S2UR UR22, SR_CTAID.X ;  /* 0x00000000001679c3 */ /* 0x000f300000002500 */
[----:B------:R-:W5:Y:S01]  /*00b0*/  S2UR UR6, SR_CgaCtaId ;  /* 0x00000000000679c3 */ /* 0x000f620000008800 */
[----:B---3--:R-:W-:Y:S01]  /*00c0*/  UIMAD UR4, UR4, UR8, UR5 ;  /* 0x00000008040472a4 */ /* 0x008fe2000f8e0205 */
[C---:B--2---:R-:W-:Y:S01]  /*00d0*/  ISETP.GE.U32.AND P0, PT, R167.reuse, 0x20, PT ;  /* 0x00000020a700780c */ /* 0x044fe20003f06070 */
[----:B------:R-:W-:Y:S01]  /*00e0*/  USHF.L.U32 UR5, UR5, 0x6, URZ ;  /* 0x0000000605057899 */ /* 0x000fe2000800063f */
[----:B------:R-:W-:-:S02]  /*00f0*/  ISETP.NE.AND P2, PT, R167, RZ, PT ;  /* 0x000000ffa700720c */ /* 0x000fc40003f45270 */
[--C-:B------:R-:W-:Y:S02]  /*0100*/  SHF.R.U32.HI R169, RZ, 0x4, R167.reuse ;  /* 0x00000004ffa97819 */ /* 0x100fe400000116a7 */
[----:B------:R-:W-:Y:S01]  /*0110*/  SHF.L.U32 R0, R167, 0x2, RZ ;  /* 0x00000002a7007819 */ /* 0x000fe200000006ff */
[----:B----4-:R-:W-:Y:S01]  /*0120*/  UIMAD UR4, UR4, UR7, UR22 ;  /* 0x00000007040472a4 */ /* 0x010fe2000f8e0216 */
[----:B------:R-:W-:Y:S02]  /*0130*/  SGXT.U32 R169, R169, 0x3 ;  /* 0x00000003a9a9781a */ /* 0x000fe40000000000 */
[----:B------:R-:W-:Y:S01]  /*0140*/  LOP3.LUT R3, R167, 0xf, RZ, 0xc0, !PT ;  /* 0x0000000fa7037812 */ /* 0x000fe200078ec0ff */
[----:B------:R-:W-:Y:S01]  /*0150*/  USHF.L.U32 UR4, UR4, 0x8, URZ ;  /* 0x0000000804047899 */ /* 0x000fe2000800063f */
[----:B------:R-:W-:Y:S02]  /*0160*/  LOP3.LUT R2, R169, 0x8, RZ, 0xfc, !PT ;  /* 0x00000008a9027812 */ /* 0x000fe400078efcff */
[--C-:B------:R-:W-:Y:S01]  /*0170*/  SHF.R.S32.HI R6, RZ, 0x5, R167.reuse ;  /* 0x00000005ff067819 */ /* 0x100fe200000114a7 */
[----:B------:R-:W-:Y:S01]  /*0180*/  UIADD3 UR20, UP0, UR4, UR20, URZ ;  /* 0x0000001404147290 */ /* 0x000fe2000ff1e03f */
[----:B------:R-:W-:-:S02]  /*0190*/  SHF.R.S32.HI R7, RZ, 0x6, R167 ;  /* 0x00000006ff077819 */ /* 0x000fc400000114a7 */
[-C--:B------:R-:W-:Y:S01]  /*01a0*/  ISETP.GT.U32.AND P1, PT, R169, R3.reuse, PT ;  /* 0x00000003a900720c */ /* 0x080fe20003f24070 */
[----:B------:R-:W-:Y:S01]  /*01b0*/  ULEA.HI.X.SX32 UR21, UR4, UR21, 0x1, UP0 ;  /* 0x0000001504157291 */ /* 0x000fe200080f0e3f */
[----:B------:R-:W-:Y:S02]  /*01c0*/  ISETP.GT.U32.AND P3, PT, R2, R3, PT ;  /* 0x000000030200720c */ /* 0x000fe40003f64070 */
[----:B------:R-:W-:Y:S02]  /*01d0*/  UMOV UR4, 0x400 ;  /* 0x0000040000047882 */ /* 0x000fe40000000000 */
[----:B-----5:R-:W-:Y:S02]  /*01e0*/  ULEA UR4, UR6, UR4, 0x18 ;  /* 0x0000000406047291 */ /* 0x020fe4000f8ec03f */
[----:B------:R-:W-:Y:S02]  /*01f0*/  ULOP3.LUT UR6, UR5, 0x3ff800, URZ, 0xc0, !UPT ;  /* 0x003ff80005067892 */ /* 0x000fe4000f8ec03f */
[----:B------:R-:W-:-:S04]  /*0200*/  ULOP3.LUT UR5, UR5, 0x7c0, URZ, 0xc0, !UPT ;  /* 0x000007c005057892 */ /* 0x000fc8000f8ec03f */
[----:B------:R-:W-:Y:S01]  /*0210*/  UIMAD UR5, UR6, UR23, UR5 ;  /* 0x00000017060572a4 */ /* 0x000fe2000f8e0205 */
[----:B------:R2:W-:Y:S03]  /*0220*/  @!P0 STS [R0+UR4], RZ ;  /* 0x000000ff00008988 */ /* 0x0005e60008000804 */
[----:B------:R-:W-:Y:S01]  /*0230*/  UIMAD.WIDE UR24, UR5, 0x4, UR24 ;  /* 0x00000004051878a5 */ /* 0x000fe2000f8e0218 */
[----:B------:R-:W-:Y:S01]  /*0240*/  NOP ;  /* 0x0000000000007918 */ /* 0x000fe20000000000 */
[----:B-1----:R-:W-:Y:S10]  /*0250*/  @P2 BRA `(.L_x_1) ;  /* 0x00000000001c2947 */ /* 0x002ff40003800000 */
[----:B------:R-:W1:Y:S01]  /*0260*/  LDS R4, [UR4+0x8] ;  /* 0x00000804ff047984 */ /* 0x000e620008000800 */
[----:B------:R-:W-:Y:S01]  /*0270*/  HFMA2.MMA R5, -RZ, RZ, 0, 6.67572021484375e-06 ;  /* 0x00000070ff057435 */ /* 0x000fe200000001ff */
[----:B------:R-:W-:Y:S02]  /*0280*/  MOV R8, UR24 ;  /* 0x0000001800087c02 */ /* 0x000fe40008000f00 */
[----:B------:R-:W-:-:S05]  /*0290*/  MOV R9, UR25 ;  /* 0x0000001900097c02 */ /* 0x000fca0008000f00 */
[----:B------:R3:W-:Y:S02]  /*02a0*/  STS.64 [UR4], R8 ;  /* 0x00000008ff007988 */ /* 0x0007e40008000a04 */
[----:B-1----:R-:W-:-:S05]  /*02b0*/  LOP3.LUT R4, R4, 0x10, R5, 0xd8, !PT ;  /* 0x0000001004047812 */ /* 0x002fca00078ed805 */
[----:B------:R3:W-:Y:S02]  /*02c0*/  STS [UR4+0x8], R4 ;  /* 0x00000804ff007988 */ /* 0x0007e40008000804 */
.L_x_1:
[----:B------:R-:W-:Y:S05]  /*02d0*/  BSYNC B0 ;  /* 0x0000000000007941 */ /* 0x000fea0003800000 */
.L_x_0:
[----:B------:R-:W-:Y:S01]  /*02e0*/  ULDC.64 UR26, c[0x0][0x208] ;  /* 0x00008200001a7ab9 */ /* 0x000fe20000000a00 */
[----:B------:R-:W-:Y:S01]  /*02f0*/  BSSY B0, `(.L_x_2) ;  /* 0x000000f000007945 */ /* 0x000fe20003800000 */
[----:B------:R-:W-:Y:S02]  /*0300*/  SGXT R6, R6, 0x1 ;  /* 0x000000010606781a */ /* 0x000fe40000000200 */
[----:B------:R-:W-:Y:S01]  /*0310*/  SGXT R7, R7, 0x1 ;  /* 0x000000010707781a */ /* 0x000fe20000000200 */
[----:B------:R-:W-:Y:S06]  /*0320*/  @P2 BRA `(.L_x_3) ;  /* 0x0000000000242947 */ /* 0x000fec0003800000 */
[----:B---3--:R-:W1:Y:S01]  /*0330*/  LDS R4, [UR4+0x34] ;  /* 0x00003404ff047984 */ /* 0x008e620008000800 */
[----:B------:R-:W-:-:S04]  /*0340*/  MOV R5, 0xf000000 ;  /* 0x0f00000000057802 */ /* 0x000fc80000000f00 */
[----:B-1----:R-:W-:-:S05]  /*0350*/  LOP3.LUT R4, R4, 0xff000000, R5, 0xb8, !PT ;  /* 0xff00000004047812 */ /* 0x002fca00078eb805 */
[----:B------:R1:W-:Y:S01]  /*0360*/  STS [UR4+0x34], R4 ;  /* 0x00003404ff007988 */ /* 0x0003e20008000804 */
[----:B------:R-:W-:Y:S05]  /*0370*/  @P2 BRA `(.L_x_4) ;  /* 0x0000000000182947 */ /* 0x000fea0003800000 */
[----:B------:R-:W3:Y:S01]  /*0380*/  LDS R5, [UR4+0x38] ;  /* 0x00003804ff057984 */ /* 0x000ee20008000800 */
[----:B-1----:R-:W-:-:S10]  /*0390*/  HFMA2.MMA R4, -RZ, RZ, 0, 8.94069671630859375e-07 ;  /* 0x0000000fff047435 */ /* 0x002fd400000001ff */
[----:B---3--:R-:W-:-:S05]  /*03a0*/  LOP3.LUT R4, R5, 0xff, R4, 0xb8, !PT ;  /* 0x000000ff05047812 */ /* 0x008fca00078eb804 */
[----:B------:R1:W-:Y:S02]  /*03b0*/  STS [UR4+0x38], R4 ;  /* 0x00003804ff007988 */ /* 0x0003e40008000804 */
.L_x_3:
[----:B-1-3--:R-:W-:-:S05]  /*03c0*/  @!P2 MOV R4, 0x3f ;  /* 0x0000003f0004a802 */ /* 0x00afca0000000f00 */
[----:B------:R3:W-:Y:S02]  /*03d0*/  @!P2 STS [UR4+0x20], R4 ;  /* 0x00002004ff00a988 */ /* 0x0007e40008000804 */
.L_x_4:
[----:B------:R-:W-:Y:S05]  /*03e0*/  BSYNC B0 ;  /* 0x0000000000007941 */ /* 0x000fea0003800000 */
.L_x_2:
[----:B------:R-:W-:Y:S01]  /*03f0*/  UIADD3 UR8, UR23, -0x1, URZ ;  /* 0xffffffff17087890 */ /* 0x000fe2000fffe03f */
[----:B------:R-:W-:Y:S04]  /*0400*/  BSSY B0, `(.L_x_5) ;  /* 0x0000009000007945 */ /* 0x000fe80003800000 */
[----:B------:R-:W-:Y:S07]  /*0410*/  @P2 BRA `(.L_x_6) ;  /* 0x00000000001c2947 */ /* 0x000fee0003800000 */
[----:B-1-3--:R-:W1:Y:S01]  /*0420*/  LDS R4, [UR4+0x1c] ;  /* 0x00001c04ff047984 */ /* 0x00ae620008000800 */
[----:B------:R-:W-:Y:S02]  /*0430*/  MOV R8, UR8 ;  /* 0x0000000800087c02 */ /* 0x000fe40008000f00 */
[----:B------:R-:W-:-:S03]  /*0440*/  MOV R5, 0x200 ;  /* 0x0000020000057802 */ /* 0x000fc60000000f00 */
[----:B------:R4:W-:Y:S04]  /*0450*/  STS [UR4+0x24], R8 ;  /* 0x00002408ff007988 */ /* 0x0009e80008000804 */
[----:B------:R4:W-:Y:S01]  /*0460*/  STS [UR4+0xc], R5 ;  /* 0x00000c05ff007988 */ /* 0x0009e20008000804 */
[----:B-1----:R-:W-:-:S05]  /*0470*/  LOP3.LUT R4, R4, 0xf, RZ, 0xb8, !PT ;  /* 0x0000000f04047812 */ /* 0x002fca00078eb8ff */
[----:B------:R4:W-:Y:S02]  /*0480*/  STS [UR4+0x1c], R4 ;  /* 0x00001c04ff007988 */ /* 0x0009e40008000804 */
.L_x_6:
[----:B------:R-:W-:Y:S05]  /*0490*/  BSYNC B0 ;  /* 0x0000000000007941 */ /* 0x000fea0003800000 */
.L_x_5:
[----:B------:R-:W-:Y:S04]  /*04a0*/  BSSY B1, `(.L_x_7) ;  /* 0x000001e000017945 */ /* 0x000fe80003800000 */
[----:B------:R-:W-:Y:S04]  /*04b0*/  BSSY B0, `(.L_x_8) ;  /* 0x0000019000007945 */ /* 0x000fe80003800000 */
[----:B------:R-:W-:Y:S05]  /*04c0*/  @P2 BRA `(.L_x_9) ;  /* 0x00000000001c2947 */ /* 0x000fea0003800000 */
[----:B-1-34-:R-:W1:Y:S02]  /*04d0*/  LDS R4, [UR4+0x34] ;  /* 0x00003404ff047984 */ /* 0x01ae640008000800 */
[----:B-1----:R-:W-:-:S05]  /*04e0*/  LOP3.LUT R4, R4, 0x7, RZ, 0xb8, !PT ;  /* 0x0000000704047812 */ /* 0x002fca00078eb8ff */
[----:B------:R1:W-:Y:S01]  /*04f0*/  STS [UR4+0x34], R4 ;  /* 0x00003404ff007988 */ /* 0x0003e20008000804 */
[----:B------:R-:W-:Y:S05]  /*0500*/  @P2 BRA `(.L_x_10) ;  /* 0x0000000000202947 */ /* 0x000fea0003800000 */
[----:B-1----:R-:W1:Y:S02]  /*0510*/  LDS R4, [UR4+0x34] ;  /* 0x00003404ff047984 */ /* 0x002e640008000800 */
[----:B-1----:R-:W-:-:S05]  /*0520*/  LOP3.LUT R4, R4, 0x38, RZ, 0xb8, !PT ;  /* 0x0000003804047812 */ /* 0x002fca00078eb8ff */
[----:B------:R1:W-:Y:S02]  /*0530*/  STS [UR4+0x34], R4 ;  /* 0x00003404ff007988 */ /* 0x0003e40008000804 */
.L_x_9:
[----:B------:R-:W-:Y:S05]  /*0540*/  @P2 BRA `(.L_x_11) ;  /* 0x0000000000202947 */ /* 0x000fea0003800000 */
[----:B-1-34-:R-:W1:Y:S01]  /*0550*/  LDS R4, [UR4+0x8] ;  /* 0x00000804ff047984 */ /* 0x01ae620008000800 */
[----:B------:R-:W-:-:S10]  /*0560*/  HFMA2.MMA R5, -RZ, RZ, 0, 0.00011444091796875 ;  /* 0x00000780ff057435 */ /* 0x000fd400000001ff */
[----:B-1----:R-:W-:-:S05]  /*0570*/  LOP3.LUT R4, R4, 0x380, R5, 0xd8, !PT ;  /* 0x0000038004047812 */ /* 0x002fca00078ed805 */
[----:B------:R3:W-:Y:S02]  /*0580*/  STS [UR4+0x8], R4 ;  /* 0x00000804ff007988 */ /* 0x0007e40008000804 */
.L_x_10:
[----:B------:R-:W-:Y:S05]  /*0590*/  @P2 BRA `(.L_x_12) ;  /* 0x0000000000282947 */ /* 0x000fea0003800000 */
[----:B-1-3--:R-:W1:Y:S02]  /*05a0*/  LDS R4, [UR4+0x8] ;  /* 0x00000804ff047984 */ /* 0x00ae640008000800 */
[----:B-1----:R-:W-:-:S05]  /*05b0*/  LOP3.LUT R4, R4, 0x1800, RZ, 0xb8, !PT ;  /* 0x0000180004047812 */ /* 0x002fca00078eb8ff */
[----:B------:R1:W-:Y:S02]  /*05c0*/  STS [UR4+0x8], R4 ;  /* 0x00000804ff007988 */ /* 0x0003e40008000804 */
.L_x_11:
[----:B------:R-:W-:Y:S05]  /*05d0*/  @P2 BREAK B0 ;  /* 0x0000000000002942 */ /* 0x000fea0003800000 */
[----:B------:R-:W-:Y:S05]  /*05e0*/  @P2 BRA `(.L_x_13) ;  /* 0x0000000000242947 */ /* 0x000fea0003800000 */
[----:B----4-:R-:W4:Y:S01]  /*05f0*/  LDS R5, [UR4+0x8] ;  /* 0x00000804ff057984 */ /* 0x010f220008000800 */
[----:B-1-3--:R-:W-:-:S04]  /*0600*/  MOV R4, 0x6000 ;  /* 0x0000600000047802 */ /* 0x00afc80000000f00 */
[----:B----4-:R-:W-:-:S04]  /*0610*/  LOP3.LUT R4, R5, 0x4000, R4, 0xd8, !PT ;  /* 0x0000400005047812 */ /* 0x010fc800078ed804 */
[----:B------:R-:W-:-:S05]  /*0620*/  LOP3.LUT R4, R4, 0x400000, RZ, 0xb8, !PT ;  /* 0x0040000004047812 */ /* 0x000fca00078eb8ff */
[----:B------:R4:W-:Y:S02]  /*0630*/  STS [UR4+0x8], R4 ;  /* 0x00000804ff007988 */ /* 0x0009e40008000804 */
.L_x_12:
[----:B------:R-:W-:Y:S05]  /*0640*/  BSYNC B0 ;  /* 0x0000000000007941 */ /* 0x000fea0003800000 */
.L_x_8:
[----:B-1-34-:R-:W1:Y:S02]  /*0650*/  @!P2 LDS R4, [UR4+0x8] ;  /* 0x00000804ff04a984 */ /* 0x01ae640008000800 */
[----:B-1----:R-:W-:-:S05]  /*0660*/  @!P2 LOP3.LUT R4, R4, 0x8000, RZ, 0xb8, !PT ;  /* 0x000080000404a812 */ /* 0x002fca00078eb8ff */
[----:B------:R1:W-:Y:S02]  /*0670*/  @!P2 STS [UR4+0x8], R4 ;  /* 0x00000804ff00a988 */ /* 0x0003e40008000804 */
.L_x_13:
[----:B------:R-:W-:Y:S05]  /*0680*/  BSYNC B1 ;  /* 0x0000000000017941 */ /* 0x000fea0003800000 */
.L_x_7:
[----:B------:R-:W-:Y:S05]  /*0690*/  WARPSYNC.ALL ;  /* 0x0000000000007948 */ /* 0x000fea0003800000 */
[----:B------:R-:W-:Y:S01]  /*06a0*/  NOP ;  /* 0x0000000000007918 */ /* 0x000fe20000000000 */
[----:B------:R-:W-:Y:S01]  /*06b0*/  UIADD3 UR9, UP0, UR20, 0x80, URZ ;  /* 0x0000008014097890 */ /* 0x000fe2000ff1e03f */
[----:B------:R-:W-:Y:S11]  /*06c0*/  @P0 BRA `(.L_x_14) ;  /* 0x0000000000280947 */ /* 0x000ff60003800000 */
[----:B-1-34-:R-:W1:Y:S01]  /*06d0*/  S2R R4, SR_LANEID ;  /* 0x0000000000047919 */ /* 0x01ae620000000000 */
[----:B------:R-:W-:Y:S01]  /*06e0*/  NOP ;  /* 0x0000000000007918 */ /* 0x000fe20000000000 */
[----:B-1----:R-:W-:-:S04]  /*06f0*/  SHF.L.U32 R8, R4, 0x2, RZ ;  /* 0x0000000204087819 */ /* 0x002fc800000006ff */
[----:B------:R-:W-:Y:S01]  /*0700*/  IADD3 R4, P4, R8, UR20, RZ ;  /* 0x0000001408047c10 */ /* 0x000fe2000ff9e0ff */
[----:B------:R-:W1:Y:S03]  /*0710*/  LDS R9, [R8+UR4] ;  /* 0x0000000408097984 */ /* 0x000e660008000800 */
[----:B------:R-:W-:-:S05]  /*0720*/  IADD3.X R5, RZ, UR21, RZ, P4, !PT ;  /* 0x00000015ff057c10 */ /* 0x000fca000a7fe4ff */
[----:B-1----:R1:W5:Y:S01]  /*0730*/  ATOMG.E.EXCH.STRONG.GPU PT, RZ, [R4], R9 ;  /* 0x0000000904ff73a8 */ /* 0x00236200041ee100 */
[----:B------:R-:W-:-:S04]  /*0740*/  DEPBAR {5,4,3,2,1,0} ;  /* 0x0000003f0000791a */ /* 0x000fc80000000000 */
[----:B------:R1:W-:Y:S01]  /*0750*/  UTMACCTL.IV [UR20] ;  /* 0x00000000140079b9 */ /* 0x0003e20008000000 */
[----:B------:R-:W-:Y:S01]  /*0760*/  NOP ;  /* 0x0000000000007918 */ /* 0x000fe20000000000 */
.L_x_14:
[----:B-----5:R-:W-:Y:S06]  /*0770*/  BAR.SYNC.DEFER_BLOCKING 0x0 ;  /* 0x0000000000007b1d */ /* 0x020fec0000010000 */
[----:B------:R-:W-:Y:S01]  /*0780*/  ULDC.64 UR6, c[0x0][0x218] ;  /* 0x0000860000067ab9 */ /* 0x000fe20000000a00 */
[----:B------:R-:W-:Y:S01]  /*0790*/  BSSY B1, `(.L_x_15) ;  /* 0x000000d000017945 */ /* 0x000fe20003800000 */
[----:B------:R-:W-:Y:S01]  /*07a0*/  UIMAD.WIDE UR6, UR5, 0x2, UR6 ;  /* 0x00000002050678a5 */ /* 0x000fe2000f8e0206 */
[----:B------:R-:W-:Y:S06]  /*07b0*/  BAR.SYNC.DEFER_BLOCKING 0x0 ;  /* 0x0000000000007b1d */ /* 0x000fec0000010000 */
[----:B------:R1:W-:Y:S01]  /*07c0*/  @!P0 STS [R0+UR4], RZ ;  /* 0x000000ff00008988 */ /* 0x0003e20008000804 */
[----:B------:R-:W-:Y:S01]  /*07d0*/  NOP ;  /* 0x0000000000007918 */ /* 0x000fe20000000000 */
[----:B------:R-:W-:Y:S05]  /*07e0*/  @P2 BRA `(.L_x_16) ;  /* 0x00000000001c2947 */ /* 0x000fea0003800000 */
[----:B-1-34-:R-:W1:Y:S01]  /*07f0*/  LDS R4, [UR4+0x8] ;  /* 0x00000804ff047984 */ /* 0x01ae620008000800 */
[----:B------:R-:W-:Y:S01]  /*0800*/  HFMA2.MMA R5, -RZ, RZ, 0, 6.67572021484375e-06 ;  /* 0x00000070ff057435 */ /* 0x000fe200000001ff */
[----:B------:R-:W-:Y:S02]  /*0810*/  MOV R8, UR6 ;  /* 0x0000000600087c02 */ /* 0x000fe40008000f00 */
[----:B------:R-:W-:-:S05]  /*0820*/  MOV R9, UR7 ;  /* 0x0000000700097c02 */ /* 0x000fca0008000f00 */
[----:B------:R3:W-:Y:S02]  /*0830*/  STS.64 [UR4], R8 ;  /* 0x00000008ff007988 */ /* 0x0007e40008000a04 */
[----:B-1----:R-:W-:-:S05]  /*0840*/  LOP3.LUT R4, R4, 0x10, R5, 0xd8, !PT ;  /* 0x0000001004047812 */ /* 0x002fca00078ed805 */
[----:B------:R3:W-:Y:S02]  /*0850*/  STS [UR4+0x8], R4 ;  /* 0x00000804ff007988 */ /* 0x0007e40008000804 */
.L_x_16:
[----:B-1----:R-:W-:Y:S05]  /*0860*/  BSYNC B1 ;  /* 0x0000000000017941 */ /* 0x002fea0003800000 */
.L_x_15:
[----:B------:R-:W-:Y:S04]  /*0870*/  BSSY B1, `(.L_x_17) ;  /* 0x0000034000017945 */ /* 0x000fe80003800000 */
[----:B------:R-:W-:Y:S04]  /*0880*/  BSSY B2, `(.L_x_18) ;  /* 0x000002f000027945 */ /* 0x000fe80003800000 */
[----:B------:R-:W-:Y:S05]  /*0890*/  @P2 BRA `(.L_x_19) ;  /* 0x0000000000242947 */ /* 0x000fea0003800000 */
[----:B---34-:R-:W1:Y:S01]  /*08a0*/  LDS R4, [UR4+0x34] ;  /* 0x00003404ff047984 */ /* 0x018e620008000800 */
[----:B------:R-:W-:-:S04]  /*08b0*/  MOV R5, 0xf000000 ;  /* 0x0f00000000057802 */ /* 0x000fc80000000f00 */
[----:B-1----:R-:W-:-:S05]  /*08c0*/  LOP3.LUT R4, R4, 0xff000000, R5, 0xb8, !PT ;  /* 0xff00000004047812 */ /* 0x002fca00078eb805 */
[----:B------:R1:W-:Y:S01]  /*08d0*/  STS [UR4+0x34], R4 ;  /* 0x00003404ff007988 */ /* 0x0003e20008000804 */
[----:B------:R-:W-:Y:S05]  /*08e0*/  @P2 BRA `(.L_x_20) ;  /* 0x00000000001c2947 */ /* 0x000fea0003800000 */
[----:B-1----:R-:W1:Y:S01]  /*08f0*/  LDS R4, [UR4+0x38] ;  /* 0x00003804ff047984 */ /* 0x002e620008000800 */
[----:B------:R-:W-:-:S10]  /*0900*/  HFMA2.MMA R5, -RZ, RZ, 0, 8.94069671630859375e-07 ;  /* 0x0000000fff057435 */ /* 0x000fd400000001ff */
[----:B-1----:R-:W-:-:S05]  /*0910*/  LOP3.LUT R4, R4, 0xff, R5, 0xb8, !PT ;  /* 0x000000ff04047812 */ /* 0x002fca00078eb805 */
[----:B------:R1:W-:Y:S02]  /*0920*/  STS [UR4+0x38], R4 ;  /* 0x00003804ff007988 */ /* 0x0003e40008000804 */
.L_x_19:
[----:B------:R-:W-:Y:S05]  /*0930*/  @P2 BRA `(.L_x_21) ;  /* 0x0000000000142947 */ /* 0x000fea0003800000 */
[----:B-1-34-:R-:W-:-:S05]  /*0940*/  MOV R4, 0x3f ;  /* 0x0000003f00047802 */ /* 0x01afca0000000f00 */
[----:B------:R3:W-:Y:S02]  /*0950*/  STS [UR4+0x20], R4 ;  /* 0x00002004ff007988 */ /* 0x0007e40008000804 */
.L_x_20:
[----:B------:R-:W-:Y:S05]  /*0960*/  @P2 BRA `(.L_x_22) ;  /* 0x0000000000202947 */ /* 0x000fea0003800000 */
[----:B-1-3--:R-:W-:-:S05]  /*0970*/  MOV R4, UR8 ;  /* 0x0000000800047c02 */ /* 0x00afca0008000f00 */
[----:B------:R1:W-:Y:S02]  /*0980*/  STS [UR4+0x24], R4 ;  /* 0x00002404ff007988 */ /* 0x0003e40008000804 */
.L_x_21:
[----:B------:R-:W-:Y:S05]  /*0990*/  @P2 BRA `(.L_x_23) ;  /* 0x0000000000242947 */ /* 0x000fea0003800000 */
[----:B-1-34-:R-:W1:Y:S01]  /*09a0*/  LDS R4, [UR4+0x1c] ;  /* 0x00001c04ff047984 */ /* 0x01ae620008000800 */
[----:B------:R-:W-:-:S07]  /*09b0*/  HFMA2.MMA R5, -RZ, RZ, 0, 1.52587890625e-05 ;  /* 0x00000100ff057435 */ /* 0x000fce00000001ff */
[----:B------:R4:W-:Y:S01]  /*09c0*/  STS [UR4+0xc], R5 ;  /* 0x00000c05ff007988 */ /* 0x0009e20008000804 */
[----:B-1----:R-:W-:-:S05]  /*09d0*/  LOP3.LUT R4, R4, 0xf, RZ, 0xb8, !PT ;  /* 0x0000000f04047812 */ /* 0x002fca00078eb8ff */
[----:B------:R4:W-:Y:S02]  /*09e0*/  STS [UR4+0x1c], R4 ;  /* 0x00001c04ff007988 */ /* 0x0009e40008000804 */
.L_x_22:
[----:B------:R-:W-:Y:S05]  /*09f0*/  @P2 BRA `(.L_x_24) ;  /* 0x00000000001c2947 */ /* 0x000fea0003800000 */
[----:B-1-34-:R-:W1:Y:S02]  /*0a00*/  LDS R4, [UR4+0x34] ;  /* 0x00003404ff047984 */ /* 0x01ae640008000800 */
[----:B-1----:R-:W-:-:S05]  /*0a10*/  LOP3.LUT R4, R4, 0x7, RZ, 0xb8, !PT ;  /* 0x0000000704047812 */ /* 0x002fca00078eb8ff */
[----:B------:R1:W-:Y:S02]  /*0a20*/  STS [UR4+0x34], R4 ;  /* 0x00003404ff007988 */ /* 0x0003e40008000804 */
.L_x_23:
[----:B------:R-:W-:Y:S05]  /*0a30*/  @P2 BRA `(.L_x_25) ;  /* 0x0000000000202947 */ /* 0x000fea0003800000 */
[----:B-1-34-:R-:W1:Y:S02]  /*0a40*/  LDS R4, [UR4+0x34] ;  /* 0x00003404ff047984 */ /* 0x01ae640008000800 */
[----:B-1----:R-:W-:-:S05]  /*0a50*/  LOP3.LUT R4, R4, 0x38, RZ, 0xb8, !PT ;  /* 0x0000003804047812 */ /* 0x002fca00078eb8ff */
[----:B------:R1:W-:Y:S02]  /*0a60*/  STS [UR4+0x34], R4 ;  /* 0x00003404ff007988 */ /* 0x0003e40008000804 */
.L_x_24:
[----:B------:R-:W-:Y:S05]  /*0a70*/  @P2 BRA `(.L_x_26) ;  /* 0x0000000000202947 */ /* 0x000fea0003800000 */
[----:B-1-34-:R-:W1:Y:S01]  /*0a80*/  LDS R4, [UR4+0x8] ;  /* 0x00000804ff047984 */ /* 0x01ae620008000800 */
[----:B------:R-:W-:-:S04]  /*0a90*/  MOV R5, 0x780 ;  /* 0x0000078000057802 */ /* 0x000fc80000000f00 */
[----:B-1----:R-:W-:-:S05]  /*0aa0*/  LOP3.LUT R4, R4, 0x500, R5, 0xd8, !PT ;  /* 0x0000050004047812 */ /* 0x002fca00078ed805 */
[----:B------:R1:W-:Y:S02]  /*0ab0*/  STS [UR4+0x8], R4 ;  /* 0x00000804ff007988 */ /* 0x0003e40008000804 */
.L_x_25:
[----:B------:R-:W-:Y:S05]  /*0ac0*/  @P2 BRA `(.L_x_27) ;  /* 0x0000000000282947 */ /* 0x000fea0003800000 */
[----:B-1-34-:R-:W1:Y:S02]  /*0ad0*/  LDS R4, [UR4+0x8] ;  /* 0x00000804ff047984 */ /* 0x01ae640008000800 */
[----:B-1----:R-:W-:-:S05]  /*0ae0*/  LOP3.LUT R4, R4, 0x1800, RZ, 0xb8, !PT ;  /* 0x0000180004047812 */ /* 0x002fca00078eb8ff */
[----:B------:R1:W-:Y:S02]  /*0af0*/  STS [UR4+0x8], R4 ;  /* 0x00000804ff007988 */ /* 0x0003e40008000804 */
.L_x_26:
[----:B------:R-:W-:Y:S05]  /*0b00*/  @P2 BREAK B2 ;  /* 0x0000000000022942 */ /* 0x000fea0003800000 */
[----:B------:R-:W-:Y:S05]  /*0b10*/  @P2 BRA `(.L_x_28) ;  /* 0x0000000000242947 */ /* 0x000fea0003800000 */
[----:B-1-34-:R-:W1:Y:S01]  /*0b20*/  LDS R4, [UR4+0x8] ;  /* 0x00000804ff047984 */ /* 0x01ae620008000800 */
[----:B------:R-:W-:-:S10]  /*0b30*/  HFMA2.MMA R5, -RZ, RZ, 0, 512 ;  /* 0x00006000ff057435 */ /* 0x000fd400000001ff */
[----:B-1----:R-:W-:-:S04]  /*0b40*/  LOP3.LUT R4, R4, 0x2000, R5, 0xd8, !PT ;  /* 0x0000200004047812 */ /* 0x002fc800078ed805 */
[----:B------:R-:W-:-:S05]  /*0b50*/  LOP3.LUT R4, R4, 0x400000, RZ, 0xb8, !PT ;  /* 0x0040000004047812 */ /* 0x000fca00078eb8ff */
[----:B------:R1:W-:Y:S02]  /*0b60*/  STS [UR4+0x8], R4 ;  /* 0x00000804ff007988 */ /* 0x0003e40008000804 */
.L_x_27:
[----:B------:R-:W-:Y:S05]  /*0b70*/  BSYNC B2 ;  /* 0x0000000000027941 */ /* 0x000fea0003800000 */
.L_x_18:
[----:B-1-34-:R-:W1:Y:S02]  /*0b80*/  @!P2 LDS R4, [UR4+0x8] ;  /* 0x00000804ff04a984 */ /* 0x01ae640008000800 */
[----:B-1----:R-:W-:-:S05]  /*0b90*/  @!P2 LOP3.LUT R4, R4, 0x8000, RZ, 0xb8, !PT ;  /* 0x000080000404a812 */ /* 0x002fca00078eb8ff */
[----:B------:R1:W-:Y:S02]  /*0ba0*/  @!P2 STS [UR4+0x8], R4 ;  /* 0x00000804ff00a988 */ /* 0x0003e40008000804 */
.L_x_28:
[----:B------:R-:W-:Y:S05]  /*0bb0*/  BSYNC B1 ;  /* 0x0000000000017941 */ /* 0x000fea0003800000 */
.L_x_17:
[----:B------:R-:W-:Y:S05]  /*0bc0*/  WARPSYNC.ALL ;  /* 0x0000000000007948 */ /* 0x000fea0003800000 */
[----:B------:R-:W-:Y:S01]  /*0bd0*/  NOP ;  /* 0x0000000000007918 */ /* 0x000fe20000000000 */
[----:B------:R-:W-:Y:S05]  /*0be0*/  @P0 BRA `(.L_x_29) ;  /* 0x0000000000340947 */ /* 0x000fea0003800000 */
[----:B-1-34-:R-:W1:Y:S01]  /*0bf0*/  S2R R4, SR_LANEID ;  /* 0x0000000000047919 */ /* 0x01ae620000000000 */
[----:B------:R-:W-:Y:S01]  /*0c00*/  NOP ;  /* 0x0000000000007918 */ /* 0x000fe20000000000 */
[----:B------:R-:W-:Y:S02]  /*0c10*/  PLOP3.LUT P4, PT, PT, PT, UP0, 0x80, 0x0 ;  /* 0x000000000000781c */ /* 0x000fe40003f8f008 */
[----:B-1----:R-:W-:Y:S01]  /*0c20*/  SHF.L.U32 R8, R4, 0x2, RZ ;  /* 0x0000000204087819 */ /* 0x002fe200000006ff */
[----:B------:R-:W-:-:S03]  /*0c30*/  UIADD3 UR6, UP0, UR20, 0x80, URZ ;  /* 0x0000008014067890 */ /* 0x000fc6000ff1e03f */
[----:B------:R-:W-:Y:S01]  /*0c40*/  IADD3 R4, P0, R8, UR9, RZ ;  /* 0x0000000908047c10 */ /* 0x000fe2000ff1e0ff */
[----:B------:R-:W1:Y:S01]  /*0c50*/  LDS R9, [R8+UR4] ;  /* 0x0000000408097984 */ /* 0x000e620008000800 */
[----:B------:R-:W-:Y:S02]  /*0c60*/  UIADD3.X UR7, URZ, UR21, URZ, UP0, !UPT ;  /* 0x000000153f077290 */ /* 0x000fe400087fe43f */
[----:B------:R-:W-:-:S05]  /*0c70*/  IADD3.X R5, RZ, UR21, RZ, P0, P4 ;  /* 0x00000015ff057c10 */ /* 0x000fca00087e84ff */
[----:B-1----:R1:W5:Y:S01]  /*0c80*/  ATOMG.E.EXCH.STRONG.GPU PT, RZ, [R4], R9 ;  /* 0x0000000904ff73a8 */ /* 0x00236200041ee100 */
[----:B------:R-:W-:-:S04]  /*0c90*/  DEPBAR {5,4,3,2,1,0} ;  /* 0x0000003f0000791a */ /* 0x000fc80000000000 */
[----:B------:R1:W-:Y:S01]  /*0ca0*/  UTMACCTL.IV [UR6] ;  /* 0x00000000060079b9 */ /* 0x0003e20008000000 */
[----:B------:R-:W-:Y:S01]  /*0cb0*/  NOP ;  /* 0x0000000000007918 */ /* 0x000fe20000000000 */
.L_x_29:
[----:B-----5:R-:W-:Y:S01]  /*0cc0*/  BAR.SYNC.DEFER_BLOCKING 0x0 ;  /* 0x0000000000007b1d */ /* 0x020fe20000010000 */
[----:B------:R-:W-:Y:S02]  /*0cd0*/  ELECT P0, URZ, PT ;  /* 0x00000000003f782f */ /* 0x000fe40003800000 */
[----:B-1-34-:R-:W-:Y:S01]  /*0ce0*/  @!P2 MOV R4, 0x400 ;  /* 0x000004000004a802 */ /* 0x01afe20000000f00 */
[----:B------:R-:W-:Y:S01]  /*0cf0*/  USHF.L.U32 UR7, UR22, 0x6, URZ ;  /* 0x0000000616077899 */ /* 0x000fe2000800063f */
[C---:B------:R-:W-:Y:S01]  /*0d00*/  SHF.L.U32 R5, R167.reuse, 0x4, RZ ;  /* 0x00000004a7057819 */ /* 0x040fe200000006ff */
[----:B------:R-:W-:Y:S01]  /*0d10*/  VOTEU.ALL UP0, P2 ;  /* 0x00000000003f7886 */ /* 0x000fe20001000000 */
[----:B------:R-:W-:Y:S01]  /*0d20*/  UMOV UR8, 0x1 ;  /* 0x0000000100087882 */ /* 0x000fe20000000000 */
[----:B------:R-:W-:Y:S01]  /*0d30*/  VOTEU.ALL UP2, P2 ;  /* 0x00000000003f7886 */ /* 0x000fe20001040000 */
[----:B------:R-:W-:Y:S02]  /*0d40*/  ISETP.LT.U32.AND P0, PT, R167, 0x20, P0 ;  /* 0x00000020a700780c */ /* 0x000fe40000701070 */
[----:B------:R-:W-:-:S04]  /*0d50*/  @!UP0 UIADD3 UR8, -UR8, 0x100000, URZ ;  /* 0x0010000008088890 */ /* 0x000fc8000fffe13f */
[----:B------:R-:W-:Y:S02]  /*0d60*/  @!UP0 USHF.L.U32 UR9, UR8, 0xb, URZ ;  /* 0x0000000b08098899 */ /* 0x000fe4000800063f */
[----:B------:R-:W-:-:S05]  /*0d70*/  @!UP0 USHF.L.U32 UR8, UR8, 0x1, URZ ;  /* 0x0000000108088899 */ /* 0x000fca000800063f */
[----:B------:R-:W-:Y:S01]  /*0d80*/  VOTEU.ANY UP1, P0 ;  /* 0x00000000003f7886 */ /* 0x000fe20000020100 */
[----:B------:R-:W1:Y:S06]  /*0d90*/  FENCE.VIEW.ASYNC.S ;  /* 0x00000000000073c6 */ /* 0x000e6c0000000000 */
[----:B-1----:R-:W1:Y:S02]  /*0da0*/  @!UP2 SYNCS.EXCH.64 URZ, [UR4+0x400], UR8 ;  /* 0x00040008043fa5b2 */ /* 0x002e640008000100 */
[----:B-1----:R-:W-:Y:S01]  /*0db0*/  BAR.SYNC.DEFER_BLOCKING 0x0 ;  /* 0x0000000000007b1d */ /* 0x002fe20000010000 */
[----:B------:R-:W-:-:S05]  /*0dc0*/  @UP1 UIADD3 UR5, UR4, 0x400, URZ ;  /* 0x0000040004051890 */ /* 0x000fca000fffe03f */
[----:B------:R-:W-:Y:S01]  /*0dd0*/  VOTEU.ANY UP2, P0 ;  /* 0x00000000003f7886 */ /* 0x000fe20000040100 */
[----:B------:R-:W-:Y:S01]  /*0de0*/  @UP1 UMOV UR6, URZ ;  /* 0x0000003f00061c82 */ /* 0x000fe20008000000 */
[----:B------:R1:W-:Y:S01]  /*0df0*/  @!P2 SYNCS.ARRIVE.TRANS64 RZ, [UR4+0x400], R4 ;  /* 0x00040004ffffa9a7 */ /* 0x0003e20008000004 */
[----:B------:R-:W-:Y:S01]  /*0e00*/  BAR.SYNC.DEFER_BLOCKING 0x0 ;  /* 0x0000000000007b1d */ /* 0x000fe20000010000 */
[----:B-1----:R-:W-:-:S05]  /*0e10*/  LOP3.LUT R4, R0, 0x1c, RZ, 0xc0, !PT ;  /* 0x0000001c00047812 */ /* 0x002fca00078ec0ff */
[----:B------:R1:W-:Y:S02]  /*0e20*/  @UP2 UTMALDG.2D [UR4], [UR20] ;  /* 0x00000004140025b4 */ /* 0x0003e40008008000 */
[----:B------:R-:W-:Y:S06]  /*0e30*/  BAR.SYNC.DEFER_BLOCKING 0x0 ;  /* 0x0000000000007b1d */ /* 0x000fec0000010000 */
[----:B------:R-:W3:Y:S02]  /*0e40*/  SYNCS.PHASECHK.TRANS64.TRYWAIT P0, [UR4+0x400], RZ ;  /* 0x000400ffff0075a7 */ /* 0x000ee40008000144 */
[----:B-1-3--:R-:W-:Y:S05]  /*0e50*/  @!P0 BRA `(.L_x_30) ;  /* 0x0000005400f08947 */ /* 0x00afea0003800000 */
.L_x_45:
[----:B------:R-:W-:Y:S01]  /*0e60*/  BAR.SYNC.DEFER_BLOCKING 0x0 ;  /* 0x0000000000007b1d */ /* 0x000fe20000010000 */
[----:B------:R-:W-:Y:S02]  /*0e70*/  LOP3.LUT R8, R4, 0x80, R5, 0xf8, !PT ;  /* 0x0000008004087812 */ /* 0x000fe400078ef805 */
[----:B------:R-:W-:Y:S02]  /*0e80*/  ELECT P0, URZ, PT ;  /* 0x00000000003f782f */ /* 0x000fe40003800000 */
[----:B------:R-:W-:Y:S01]  /*0e90*/  LOP3.LUT R7, R7, 0x48, RZ, 0xc0, !PT ;  /* 0x0000004807077812 */ /* 0x000fe200078ec0ff */
[----:B------:R-:W-:Y:S01]  /*0ea0*/  UIADD3 UR11, UR7, 0x10, URZ ;  /* 0x00000010070b7890 */ /* 0x000fe2000fffe03f */
[----:B------:R-:W-:Y:S01]  /*0eb0*/  LOP3.LUT R6, R8, 0x24, R6, 0x78, !PT ;  /* 0x0000002408067812 */ /* 0x000fe200078e7806 */
[----:B------:R-:W-:Y:S01]  /*0ec0*/  UMOV UR12, 0x1 ;  /* 0x00000001000c7882 */ /* 0x000fe20000000000 */
[----:B------:R-:W-:Y:S01]  /*0ed0*/  VOTEU.ALL UP2, P2 ;  /* 0x00000000003f7886 */ /* 0x000fe20001040000 */
[----:B------:R-:W-:-:S04]  /*0ee0*/  @!UP0 UIADD3 UR12, -UR12, 0x100000, URZ ;  /* 0x001000000c0c8890 */ /* 0x000fc8000fffe13f */
[----:B------:R-:W-:Y:S02]  /*0ef0*/  @!UP0 USHF.L.U32 UR13, UR12, 0xb, URZ ;  /* 0x0000000b0c0d8899 */ /* 0x000fe4000800063f */
[----:B------:R-:W-:Y:S01]  /*0f00*/  @!UP0 USHF.L.U32 UR12, UR12, 0x1, URZ ;  /* 0x000000010c0c8899 */ /* 0x000fe2000800063f */
[----:B------:R-:W-:Y:S01]  /*0f10*/  UMOV UR8, UR4 ;  /* 0x0000000400087c82 */ /* 0x000fe20008000000 */
[----:B------:R-:W-:Y:S02]  /*0f20*/  LOP3.LUT R9, R6, R7, RZ, 0x3c, !PT ;  /* 0x0000000706097212 */ /* 0x000fe400078e3cff */
[----:B------:R-:W-:Y:S02]  /*0f30*/  @!P2 MOV R5, 0x400 ;  /* 0x000004000005a802 */ /* 0x000fe40000000f00 */
[----:B------:R-:W-:Y:S02]  /*0f40*/  LEA R4, R9, UR4, 0x2 ;  /* 0x0000000409047c11 */ /* 0x000fe4000f8e10ff */
[----:B------:R-:W-:Y:S01]  /*0f50*/  ISETP.LT.U32.AND P0, PT, R167, 0x20, P0 ;  /* 0x00000020a700780c */ /* 0x000fe20000701070 */
[----:B------:R-:W1:Y:S02]  /*0f60*/  @!P2 SYNCS.CCTL.IV [UR4+0x400] ;  /* 0x00040000ff00a9b1 */ /* 0x000e640008000004 */
[----:B-1----:R1:W3:Y:S01]  /*0f70*/  LDSM.16.M88.2 R6, [R4] ;  /* 0x000000000406783b */ /* 0x0022e20000000100 */
[----:B------:R-:W-:Y:S09]  /*0f80*/  BAR.SYNC.DEFER_BLOCKING 0x0 ;  /* 0x0000000000007b1d */ /* 0x000ff20000010000 */
[----:B------:R-:W-:Y:S01]  /*0f90*/  VOTEU.ANY UP1, P0 ;  /* 0x00000000003f7886 */ /* 0x000fe20000020100 */
[----:B------:R-:W-:-:S04]  /*0fa0*/  VOTEU.ANY UP3, P0 ;  /* 0x00000000003f7886 */ /* 0x000fc80000060100 */
[----:B------:R-:W-:Y:S01]  /*0fb0*/  @UP1 UIADD3 UR9, UR4, 0x400, URZ ;  /* 0x0000040004091890 */ /* 0x000fe2000fffe03f */
[----:B------:R-:W-:Y:S01]  /*0fc0*/  @UP1 UMOV UR10, 0x10 ;  /* 0x00000010000a1882 */ /* 0x000fe20000000000 */
[----:B------:R-:W4:Y:S02]  /*0fd0*/  FENCE.VIEW.ASYNC.S ;  /* 0x00000000000073c6 */ /* 0x000f240000000000 */
[----:B----4-:R1:W4:Y:S02]  /*0fe0*/  @!UP2 SYNCS.EXCH.64 URZ, [UR4+0x400], UR12 ;  /* 0x0004000c043fa5b2 */ /* 0x0103240008000100 */
[----:B----4-:R-:W-:Y:S06]  /*0ff0*/  BAR.SYNC.DEFER_BLOCKING 0x0 ;  /* 0x0000000000007b1d */ /* 0x010fec0000010000 */
[----:B------:R1:W-:Y:S02]  /*1000*/  @!P2 SYNCS.ARRIVE.TRANS64 RZ, [UR4+0x400], R5 ;  /* 0x00040005ffffa9a7 */ /* 0x0003e40008000004 */
[----:B------:R-:W-:Y:S06]  /*1010*/  BAR.SYNC.DEFER_BLOCKING 0x0 ;  /* 0x0000000000007b1d */ /* 0x000fec0000010000 */
[----:B------:R1:W-:Y:S02]  /*1020*/  @UP3 UTMALDG.2D [UR8], [UR20] ;  /* 0x00000008140035b4 */ /* 0x0003e40008008000 */
[----:B------:R-:W-:Y:S06]  /*1030*/  BAR.SYNC.DEFER_BLOCKING 0x0 ;  /* 0x0000000000007b1d */ /* 0x000fec0000010000 */
[----:B------:R-:W4:Y:S02]  /*1040*/  SYNCS.PHASECHK.TRANS64.TRYWAIT P0, [UR4+0x400], RZ ;  /* 0x000400ffff0075a7 */ /* 0x000f240008000144 */
[----:B-1-34-:R-:W-:Y:S05]  /*1050*/  @!P0 BRA `(.L_x_31) ;  /* 0x00000054007c8947 */ /* 0x01afea0003800000 */
.L_x_46:
[----:B------:R-:W-:Y:S01]  /*1060*/  BAR.SYNC.DEFER_BLOCKING 0x0 ;  /* 0x0000000000007b1d */ /* 0x000fe20000010000 */
[----:B------:R-:W-:Y:S02]  /*1070*/  ELECT P0, URZ, PT ;  /* 0x00000000003f782f */ /* 0x000fe40003800000 */
[----:B------:R-:W-:Y:S01]  /*1080*/  @!P2 MOV R5, 0x400 ;  /* 0x000004000005a802 */ /* 0x000fe20000000f00 */
[----:B------:R-:W-:Y:S01]  /*1090*/  UIADD3 UR15, UR7, 0x20, URZ ;  /* 0x00000020070f7890 */ /* 0x000fe2000fffe03f */
[----:B------:R-:W-:Y:S01]  /*10a0*/  ISETP.LT.U32.AND P0, PT, R167, 0x20, P0 ;  /* 0x00000020a700780c */ /* 0x000fe20000701070 */
[----:B------:R-:W-:Y:S01]  /*10b0*/  UMOV UR8, 0x1 ;  /* 0x0000000100087882 */ /* 0x000fe20000000000 */
[----:B------:R-:W-:Y:S01]  /*10c0*/  VOTEU.ALL UP2, P2 ;  /* 0x00000000003f7886 */ /* 0x000fe20001040000 */
[----:B------:R-:W-:-:S04]  /*10d0*/  @!UP0 UIADD3 UR8, -UR8, 0x100000, URZ ;  /* 0x0010000008088890 */ /* 0x000fc8000fffe13f */
[----:B------:R-:W-:Y:S02]  /*10e0*/  @!UP0 USHF.L.U32 UR9, UR8, 0xb, URZ ;  /* 0x0000000b08098899 */ /* 0x000fe4000800063f */
[----:B------:R-:W-:Y:S01]  /*10f0*/  @!UP0 USHF.L.U32 UR8, UR8, 0x1, URZ ;  /* 0x0000000108088899 */ /* 0x000fe2000800063f */
[----:B------:R-:W-:-:S03]  /*1100*/  UMOV UR12, UR4 ;  /* 0x00000004000c7c82 */ /* 0x000fc60008000000 */
[----:B------:R-:W-:Y:S01]  /*1110*/  VOTEU.ANY UP1, P0 ;  /* 0x00000000003f7886 */ /* 0x000fe20000020100 */
[----:B------:R-:W-:-:S04]  /*1120*/  VOTEU.ANY UP3, P0 ;  /* 0x00000000003f7886 */ /* 0x000fc80000060100 */
[----:B------:R-:W-:Y:S02]  /*1130*/  @UP1 UIADD3 UR13, UR4, 0x400, URZ ;  /* 0x00000400040d1890 */ /* 0x000fe4000fffe03f */
[----:B------:R-:W1:Y:S02]  /*1140*/  @!P2 SYNCS.CCTL.IV [UR4+0x400] ;  /* 0x00040000ff00a9b1 */ /* 0x000e640008000004 */
[----:B-1----:R1:W3:Y:S01]  /*1150*/  LDSM.16.M88.2 R10, [R4] ;  /* 0x00000000040a783b */ /* 0x0022e20000000100 */
[----:B------:R-:W-:Y:S01]  /*1160*/  @UP1 UMOV UR14, 0x20 ;  /* 0x00000020000e1882 */ /* 0x000fe20000000000 */
[----:B------:R-:W-:Y:S06]  /*1170*/  BAR.SYNC.DEFER_BLOCKING 0x0 ;  /* 0x0000000000007b1d */ /* 0x000fec0000010000 */
        /* <DEDUP_REMOVED lines=9> */
.L_x_47:
        /* <DEDUP_REMOVED lines=27> */
.L_x_48:
[----:B------:R-:W-:Y:S01]  /*13c0*/  BAR.SYNC.DEFER_BLOCKING 0x0 ;  /* 0x0000000000007b1d */ /* 0x000fe20000010000 */
[----:B------:R-:W-:Y:S01]  /*13d0*/  UIADD3 UR5, -UR7, UR23, URZ ;  /* 0x0000001707057290 */ /* 0x000fe2000fffe13f */
[----:B------:R-:W-:Y:S01]  /*13e0*/  FADD R6, RZ, -R6 ;  /* 0x80000006ff067221 */ /* 0x000fe20000000000 */
[----:B------:R-:W-:Y:S01]  /*13f0*/  FADD R7, RZ, -R7 ;  /* 0x80000007ff077221 */ /* 0x000fe20000000000 */
[----:B------:R-:W-:Y:S01]  /*1400*/  FADD R10, RZ, -R10 ;  /* 0x8000000aff0a7221 */ /* 0x000fe20000000000 */
[----:B------:R-:W-:Y:S01]  /*1410*/  UISETP.GE.AND UP1, UPT, UR5, 0x3, UPT ;  /* 0x000000030500788c */ /* 0x000fe2000bf26270 */
[----:B------:R-:W-:Y:S01]  /*1420*/  FADD R11, RZ, -R11 ;  /* 0x8000000bff0b7221 */ /* 0x000fe20000000000 */
[----:B------:R-:W-:Y:S01]  /*1430*/  FADD R12, RZ, -R12 ;  /* 0x8000000cff0c7221 */ /* 0x000fe20000000000 */
[----:B------:R-:W-:Y:S01]  /*1440*/  FADD R13, RZ, -R13 ;  /* 0x8000000dff0d7221 */ /* 0x000fe20000000000 */
[----:B------:R-:W-:Y:S02]  /*1450*/  FSEL R160, R6, RZ, P1 ;  /* 0x000000ff06a07208 */ /* 0x000fe40000800000 */
[----:B------:R-:W-:-:S02]  /*1460*/  PLOP3.LUT P0, PT, PT, PT, UP1, 0x80, 0x0 ;  /* 0x000000000000781c */ /* 0x000fc40003f0f018 */
[----:B------:R-:W-:Y:S02]  /*1470*/  FSEL R161, R7, RZ, P3 ;  /* 0x000000ff07a17208 */ /* 0x000fe40001800000 */
[----:B------:R-:W-:Y:S02]  /*1480*/  FSEL R10, R10, RZ, P1 ;  /* 0x000000ff0a0a7208 */ /* 0x000fe40000800000 */
[----:B------:R-:W-:Y:S02]  /*1490*/  FSEL R11, R11, RZ, P3 ;  /* 0x000000ff0b0b7208 */ /* 0x000fe40001800000 */
[----:B------:R-:W-:Y:S02]  /*14a0*/  FSEL R12, R12, RZ, P1 ;  /* 0x000000ff0c0c7208 */ /* 0x000fe40000800000 */
[----:B------:R-:W-:Y:S01]  /*14b0*/  FSEL R13, R13, RZ, P3 ;  /* 0x000000ff0d0d7208 */ /* 0x000fe20001800000 */
[----:B------:R-:W1:Y:S02]  /*14c0*/  @!P2 SYNCS.CCTL.IV [UR4+0x400] ;  /* 0x00040000ff00a9b1 */ /* 0x000e640008000004 */
[----:B-1----:R-:W1:Y:S02]  /*14d0*/  LDSM.16.M88.2 R4, [R4] ;  /* 0x000000000404783b */ /* 0x002e640000000100 */
[----:B-1----:R-:W-:Y:S01]  /*14e0*/  FADD R14, RZ, -R4 ;  /* 0x80000004ff0e7221 */ /* 0x002fe20000000000 */
[----:B------:R-:W-:-:S04]  /*14f0*/  FADD R5, RZ, -R5 ;  /* 0x80000005ff057221 */ /* 0x000fc80000000000 */
[----:B------:R-:W-:Y:S02]  /*1500*/  FSEL R14, R14, RZ, P1 ;  /* 0x000000ff0e0e7208 */ /* 0x000fe40000800000 */
[----:B------:R-:W-:Y:S01]  /*1510*/  FSEL R165, R5, RZ, P3 ;  /* 0x000000ff05a57208 */ /* 0x000fe20001800000 */
[----:B------:R-:W-:Y:S06]  /*1520*/  @!P0 BRA `(.L_x_34) ;  /* 0x0000000c00508947 */ /* 0x000fec0003800000 */
[----:B------:R-:W-:Y:S01]  /*1530*/  LOP3.LUT R4, R167, 0x1f, RZ, 0xc0, !PT ;  /* 0x0000001fa7047812 */ /* 0x000fe200078ec0ff */
[----:B------:R-:W-:Y:S01]  /*1540*/  UISETP.LT.U32.AND UP1, UPT, UR5, 0x10, UPT ;  /* 0x000000100500788c */ /* 0x000fe2000bf21070 */
[----:B------:R-:W-:Y:S01]  /*1550*/  IADD3 R22, P0, R169, 0x6, RZ ;  /* 0x00000006a9167810 */ /* 0x000fe20007f1e0ff */
[----:B------:R-:W-:Y:S01]  /*1560*/  ULEA UR8, UR22, 0x1000, 0x11 ;  /* 0x0000100016087891 */ /* 0x000fe2000f8e883f */
[----:B------:R-:W-:Y:S01]  /*1570*/  ISETP.GE.U32.AND P3, PT, R4, 0x10, PT ;  /* 0x000000100400780c */ /* 0x000fe20003f66070 */
[----:B------:R-:W-:Y:S01]  /*1580*/  USEL UR6, UR5, 0x10, UP1 ;  /* 0x0000001005067887 */ /* 0x000fe20008800000 */
[----:B------:R-:W-:Y:S02]  /*1590*/  SHF.R.U32.HI R4, RZ, 0x5, R167 ;  /* 0x00000005ff047819 */ /* 0x000fe400000116a7 */
[----:B------:R-:W-:Y:S01]  /*15a0*/  LEA R15, R3, UR4, 0x4 ;  /* 0x00000004030f7c11 */ /* 0x000fe2000f8e20ff */
[----:B------:R-:W-:Y:S01]  /*15b0*/  UIADD3 UR6, UP1, UR6, -0x2, URZ ;  /* 0xfffffffe06067890 */ /* 0x000fe2000ff3e03f */
[----:B------:R-:W-:-:S02]  /*15c0*/  LOP3.LUT R4, R4, 0x3, RZ, 0xc0, !PT ;  /* 0x0000000304047812 */ /* 0x000fc400078ec0ff */
[----:B------:R-:W-:Y:S01]  /*15d0*/  IADD3.X R23, RZ, RZ, RZ, P0, !PT ;  /* 0x000000ffff177210 */ /* 0x000fe200007fe4ff */
[----:B------:R-:W-:Y:S01]  /*15e0*/  UIADD3.X UR9, URZ, -0x1, URZ, UP1, !UPT ;  /* 0xffffffff3f097890 */ /* 0x000fe20008ffe43f */
[C---:B------:R-:W-:Y:S02]  /*15f0*/  LOP3.LUT P4, RZ, R167.reuse, 0x3c3, RZ, 0xc0, !PT ;  /* 0x000003c3a7ff7812 */ /* 0x040fe4000788c0ff */
[----:B------:R-:W-:Y:S02]  /*1600*/  ISETP.GE.U32.AND P5, PT, R167, 0x40, PT ;  /* 0x00000040a700780c */ /* 0x000fe40003fa6070 */
[----:B------:R-:W-:Y:S02]  /*1610*/  SHF.L.U32 R24, R169, 0x2, RZ ;  /* 0x00000002a9187819 */ /* 0x000fe400000006ff */
[----:B------:R-:W-:Y:S02]  /*1620*/  SHF.R.U32.HI R26, RZ, 0x1e, R169 ;  /* 0x0000001eff1a7819 */ /* 0x000fe400000116a9 */
[----:B------:R-:W-:-:S02]  /*1630*/  SHF.L.U32 R27, R3, 0x2, RZ ;  /* 0x00000002031b7819 */ /* 0x000fc400000006ff */
[----:B------:R-:W-:Y:S02]  /*1640*/  MOV R20, R22 ;  /* 0x0000001600147202 */ /* 0x000fe40000000f00 */
[----:B------:R-:W-:Y:S02]  /*1650*/  LEA R16, R4, R15, 0x2 ;  /* 0x0000000f04107211 */ /* 0x000fe400078e10ff */
[----:B------:R-:W-:-:S07]  /*1660*/  MOV R21, R23 ;  /* 0x0000001700157202 */ /* 0x000fce0000000f00 */
.L_x_35:
[----:B------:R-:W-:-:S06]  /*1670*/  UIMAD.WIDE UR12, UR8, 0x4, UR24 ;  /* 0x00000004080c78a5 */ /* 0x000fcc000f8e0218 */
[----:B------:R-:W-:-:S04]  /*1680*/  IADD3 R4, P0, R24, UR12, RZ ;  /* 0x0000000c18047c10 */ /* 0x000fc8000ff1e0ff */
[----:B------:R-:W-:-:S05]  /*1690*/  IADD3.X R5, R26, UR13, RZ, P0, !PT ;  /* 0x0000000d1a057c10 */ /* 0x000fca00087fe4ff */
[----:B------:R-:W3:Y:S04]  /*16a0*/  LDG.E R18, desc[UR26][R4.64+0x20] ;  /* 0x0000201a04127981 */ /* 0x000ee8000c1e1900 */
[----:B------:R-:W4:Y:S01]  /*16b0*/  LDG.E R17, desc[UR26][R4.64] ;  /* 0x0000001a04117981 */ /* 0x000f22000c1e1900 */
[----:B------:R-:W-:-:S04]  /*16c0*/  IADD3 R6, P0, R27, UR12, RZ ;  /* 0x0000000c1b067c10 */ /* 0x000fc8000ff1e0ff */
[----:B------:R-:W-:-:S05]  /*16d0*/  IADD3.X R7, RZ, UR13, RZ, P0, !PT ;  /* 0x0000000dff077c10 */ /* 0x000fca00087fe4ff */
[----:B------:R-:W5:Y:S01]  /*16e0*/  LDG.E R6, desc[UR26][R6.64] ;  /* 0x0000001a06067981 */ /* 0x000f62000c1e1900 */
[----:B------:R-:W-:Y:S01]  /*16f0*/  UIADD3 UR6, UP1, UR6, -0x1, URZ ;  /* 0xffffffff06067890 */ /* 0x000fe2000ff3e03f */
[C---:B------:R-:W-:Y:S01]  /*1700*/  ISETP.NE.U32.AND P0, PT, R20.reuse, 0x8, PT ;  /* 0x000000081400780c */ /* 0x040fe20003f05070 */
[----:B------:R-:W-:Y:S01]  /*1710*/  UIADD3 UR8, UR8, 0x800, URZ ;  /* 0x0000080008087890 */ /* 0x000fe2000fffe03f */
[----:B------:R-:W-:Y:S01]  /*1720*/  BAR.SYNC.DEFER_BLOCKING 0x0 ;  /* 0x0000000000007b1d */ /* 0x000fe20000010000 */
[----:B------:R-:W-:Y:S01]  /*1730*/  UIADD3.X UR9, UR9, -0x1, URZ, UP1, !UPT ;  /* 0xffffffff09097890 */ /* 0x000fe20008ffe43f */
[----:B------:R-:W-:Y:S02]  /*1740*/  ISETP.NE.AND.EX P0, PT, R21, RZ, PT, P0 ;  /* 0x000000ff1500720c */ /* 0x000fe40003f05300 */
[----:B------:R-:W-:Y:S02]  /*1750*/  ISETP.NE.U32.AND P1, PT, RZ, UR6, PT ;  /* 0x00000006ff007c0c */ /* 0x000fe4000bf25070 */
[----:B------:R-:W-:-:S02]  /*1760*/  ISETP.NE.U32.AND P6, PT, R20, RZ, PT ;  /* 0x000000ff1400720c */ /* 0x000fc40003fc5070 */
[----:B------:R-:W-:Y:S02]  /*1770*/  ISETP.NE.AND.EX P1, PT, RZ, UR9, PT, P1 ;  /* 0x00000009ff007c0c */ /* 0x000fe4000bf25310 */
[----:B------:R-:W-:Y:S01]  /*1780*/  ISETP.NE.AND.EX P6, PT, R21, RZ, PT, P6 ;  /* 0x000000ff1500720c */ /* 0x000fe20003fc5360 */
[----:B---3--:R-:W-:Y:S01]  /*1790*/  FADD R18, RZ, -R18 ;  /* 0x80000012ff127221 */ /* 0x008fe20000000000 */
[----:B----4-:R-:W-:-:S03]  /*17a0*/  FADD R17, RZ, -R17 ;  /* 0x80000011ff117221 */ /* 0x010fc60000000000 */
[----:B------:R-:W-:-:S04]  /*17b0*/  FMUL R18, R18, R161 ;  /* 0x000000a112127220 */ /* 0x000fc80000400000 */
[----:B------:R-:W-:-:S05]  /*17c0*/  FFMA R17, R17, R160, R18 ;  /* 0x000000a011117223 */ /* 0x000fca0000000012 */
[----:B------:R-:W1:Y:S01]  /*17d0*/  SHFL.BFLY PT, R18, R17, 0x10, 0x1f ;  /* 0x0e001f0011127f89 */ /* 0x000e6200000e0000 */
[----:B-----5:R-:W-:Y:S01]  /*17e0*/  FADD R6, RZ, -R6 ;  /* 0x80000006ff067221 */ /* 0x020fe20000000000 */
[----:B-1----:R-:W-:-:S05]  /*17f0*/  FADD R25, R17, R18 ;  /* 0x0000001211197221 */ /* 0x002fca0000000000 */
[----:B------:R-:W-:Y:S01]  /*1800*/  @!P3 STS [R16], R25 ;  /* 0x000000191000b388 */ /* 0x000fe20000000800 */
[----:B------:R-:W-:Y:S06]  /*1810*/  BAR.SYNC.DEFER_BLOCKING 0x0 ;  /* 0x0000000000007b1d */ /* 0x000fec0000010000 */
[----:B------:R-:W1:Y:S04]  /*1820*/  @!P5 LDS R19, [R0+UR4] ;  /* 0x000000040013d984 */ /* 0x000e680008000800 */
[----:B-1----:R-:W1:Y:S02]  /*1830*/  SHFL.BFLY PT, R4, R19, 0x2, 0x1f ;  /* 0x0c401f0013047f89 */ /* 0x002e6400000e0000 */
[----:B-1----:R-:W-:-:S05]  /*1840*/  FADD R4, R19, R4 ;  /* 0x0000000413047221 */ /* 0x002fca0000000000 */
[----:B------:R-:W1:Y:S02]  /*1850*/  SHFL.BFLY PT, R5, R4, 0x1, 0x1f ;  /* 0x0c201f0004057f89 */ /* 0x000e6400000e0000 */
[----:B-1----:R-:W-:-:S05]  /*1860*/  FADD R5, R4, R5 ;  /* 0x0000000504057221 */ /* 0x002fca0000000000 */
[----:B------:R-:W-:Y:S01]  /*1870*/  @!P4 STS [R0+UR4], R5 ;  /* 0x000000050000c988 */ /* 0x000fe20008000804 */
[----:B------:R-:W-:Y:S06]  /*1880*/  BAR.SYNC.DEFER_BLOCKING 0x0 ;  /* 0x0000000000007b1d */ /* 0x000fec0000010000 */
[----:B------:R-:W1:Y:S02]  /*1890*/  LDS R7, [R15] ;  /* 0x000000000f077984 */ /* 0x000e640000000800 */
[----:B-1----:R-:W-:-:S05]  /*18a0*/  FADD R7, R6, R7 ;  /* 0x0000000706077221 */ /* 0x002fca0000000000 */
[C---:B------:R-:W-:Y:S02]  /*18b0*/  FSEL R160, R7.reuse, R160, !P0 ;  /* 0x000000a007a07208 */ /* 0x040fe40004000000 */
[----:B------:R-:W-:Y:S02]  /*18c0*/  IADD3 R20, P0, R20, -0x1, RZ ;  /* 0xffffffff14147810 */ /* 0x000fe40007f1e0ff */
[----:B------:R-:W-:Y:S02]  /*18d0*/  FSEL R161, R7, R161, !P6 ;  /* 0x000000a107a17208 */ /* 0x000fe40007000000 */
[----:B------:R-:W-:Y:S01]  /*18e0*/  IADD3.X R21, R21, -0x1, RZ, P0, !PT ;  /* 0xffffffff15157810 */ /* 0x000fe200007fe4ff */
[----:B------:R-:W-:Y:S08]  /*18f0*/  @P1 BRA `(.L_x_35) ;  /* 0xfffffffc005c1947 */ /* 0x000ff0000383ffff */
[----:B------:R-:W-:-:S06]  /*1900*/  UISETP.GE.U32.AND UP1, UPT, UR5, 0x13, UPT ;  /* 0x000000130500788c */ /* 0x000fcc000bf26070 */
[----:B------:R-:W-:-:S13]  /*1910*/  PLOP3.LUT P0, PT, PT, PT, UP1, 0x80, 0x0 ;  /* 0x000000000000781c */ /* 0x000fda0003f0f018 */
[----:B------:R-:W-:Y:S05]  /*1920*/  @!P0 BRA `(.L_x_34) ;  /* 0x0000000800508947 */ /* 0x000fea0003800000 */
[----:B------:R-:W-:Y:S01]  /*1930*/  UISETP.LT.U32.AND UP1, UPT, UR5, 0x20, UPT ;  /* 0x000000200500788c */ /* 0x000fe2000bf21070 */
[----:B------:R-:W-:Y:S01]  /*1940*/  MOV R20, R22 ;  /* 0x0000001600147202 */ /* 0x000fe20000000f00 */
[----:B------:R-:W-:Y:S01]  /*1950*/  ULEA UR8, UR22, 0x9000, 0x11 ;  /* 0x0000900016087891 */ /* 0x000fe2000f8e883f */
[----:B------:R-:W-:Y:S01]  /*1960*/  MOV R21, R23 ;  /* 0x0000001700157202 */ /* 0x000fe20000000f00 */
[----:B------:R-:W-:-:S04]  /*1970*/  USEL UR6, UR5, 0x20, UP1 ;  /* 0x0000002005067887 */ /* 0x000fc80008800000 */
[----:B------:R-:W-:-:S04]  /*1980*/  UIADD3 UR6, UP1, UR6, -0x12, URZ ;  /* 0xffffffee06067890 */ /* 0x000fc8000ff3e03f */
[----:B------:R-:W-:-:S12]  /*1990*/  UIADD3.X UR9, URZ, -0x1, URZ, UP1, !UPT ;  /* 0xffffffff3f097890 */ /* 0x000fd80008ffe43f */
.L_x_36:
        /* <DEDUP_REMOVED lines=51> */
.L_x_37:
        /* <DEDUP_REMOVED lines=44> */
[----:B------:R-:W-:Y:S02]  /*1f90*/  UISETP.LT.U32.AND UP1, UPT, UR5, 0x40, UPT ;  /* 0x000000400500788c */ /* 0x000fe4000bf21070 */
[----:B------:R-:W-:Y:S02]  /*1fa0*/  ULEA UR22, UR22, 0x19000, 0x11 ;  /* 0x0001900016167891 */ /* 0x000fe4000f8e883f */
[----:B------:R-:W-:-:S04]  /*1fb0*/  USEL UR5, UR5, 0x40, UP1 ;  /* 0x0000004005057887 */ /* 0x000fc80008800000 */
[----:B------:R-:W-:-:S04]  /*1fc0*/  UIADD3 UR5, UP1, UR5, -0x32, URZ ;  /* 0xffffffce05057890 */ /* 0x000fc8000ff3e03f */
[----:B------:R-:W-:-:S12]  /*1fd0*/  UIADD3.X UR6, URZ, -0x1, URZ, UP1, !UPT ;  /* 0xffffffff3f067890 */ /* 0x000fd80008ffe43f */
.L_x_38:
        /* <DEDUP_REMOVED lines=41> */
.L_x_34:
[----:B------:R-:W-:Y:S01]  /*2270*/  BAR.SYNC.DEFER_BLOCKING 0x0 ;  /* 0x0000000000007b1d */ /* 0x000fe20000010000 */
[-C--:B------:R-:W-:Y:S02]  /*2280*/  ISETP.NE.AND P3, PT, R169, R3.reuse, PT ;  /* 0x00000003a900720c */ /* 0x080fe40003f65270 */
[----:B------:R-:W-:Y:S02]  /*2290*/  ELECT P0, URZ, PT ;  /* 0x00000000003f782f */ /* 0x000fe40003800000 */
[----:B------:R-:W-:Y:S02]  /*22a0*/  ISETP.NE.AND P1, PT, R2, R3, PT ;  /* 0x000000030200720c */ /* 0x000fe40003f25270 */
[----:B------:R-:W-:Y:S01]  /*22b0*/  FSEL R3, RZ, 1, P3 ;  /* 0x3f800000ff037808 */ /* 0x000fe20001800000 */
[----:B------:R-:W-:Y:S01]  /*22c0*/  UMOV UR8, 0x1 ;  /* 0x0000000100087882 */ /* 0x000fe20000000000 */
[----:B------:R-:W-:Y:S01]  /*22d0*/  FSEL R4, RZ, 1, P1 ;  /* 0x3f800000ff047808 */ /* 0x000fe20000800000 */
[----:B------:R-:W-:Y:S01]  /*22e0*/  VOTEU.ALL UP2, P2 ;  /* 0x00000000003f7886 */ /* 0x000fe20001040000 */
[----:B------:R-:W-:Y:S01]  /*22f0*/  LOP3.LUT R168, R8, 0x60, R167, 0xf8, !PT ;  /* 0x0000006008a87812 */ /* 0x000fe200078ef8a7 */
[----:B------:R-:W-:Y:S01]  /*2300*/  FADD R160, R3, R160 ;  /* 0x000000a003a07221 */ /* 0x000fe20000000000 */
[----:B------:R-:W-:-:S04]  /*2310*/  @!UP0 UIADD3 UR8, -UR8, 0x100000, URZ ;  /* 0x0010000008088890 */ /* 0x000fc8000fffe13f */
[----:B------:R-:W-:Y:S02]  /*2320*/  @!UP0 USHF.L.U32 UR9, UR8, 0xb, URZ ;  /* 0x0000000b08098899 */ /* 0x000fe4000800063f */
[----:B------:R-:W-:Y:S01]  /*2330*/  @!UP0 USHF.L.U32 UR8, UR8, 0x1, URZ ;  /* 0x0000000108088899 */ /* 0x000fe2000800063f */
[----:B------:R-:W-:Y:S01]  /*2340*/  FADD R161, R4, R161 ;  /* 0x000000a104a17221 */ /* 0x000fe20000000000 */
[----:B------:R-:W-:Y:S01]  /*2350*/  LEA R168, R168, UR4, 0x2 ;  /* 0x00000004a8a87c11 */ /* 0x000fe2000f8e10ff */
[C---:B------:R-:W-:Y:S01]  /*2360*/  FADD R162, R3.reuse, R10 ;  /* 0x0000000a03a27221 */ /* 0x040fe20000000000 */
[C---:B------:R-:W-:Y:S01]  /*2370*/  FADD R2, R3.reuse, R12 ;  /* 0x0000000c03027221 */ /* 0x040fe20000000000 */
[----:B------:R-:W-:Y:S01]  /*2380*/  FADD R164, R3, R14 ;  /* 0x0000000e03a47221 */ /* 0x000fe20000000000 */
[C---:B------:R-:W-:Y:S01]  /*2390*/  FADD R163, R4.reuse, R11 ;  /* 0x0000000b04a37221 */ /* 0x040fe20000000000 */
[C---:B------:R-:W-:Y:S01]  /*23a0*/  FADD R3, R4.reuse, R13 ;  /* 0x0000000d04037221 */ /* 0x040fe20000000000 */
[----:B------:R-:W-:Y:S01]  /*23b0*/  FADD R165, R4, R165 ;  /* 0x000000a504a57221 */ /* 0x000fe20000000000 */
[----:B------:R-:W-:Y:S01]  /*23c0*/  @!P2 MOV R4, 0x400 ;  /* 0x000004000004a802 */ /* 0x000fe20000000f00 */
[----:B------:R-:W-:Y:S01]  /*23d0*/  UMOV UR27, UR11 ;  /* 0x0000000b001b7c82 */ /* 0x000fe20008000000 */
[----:B------:R-:W-:Y:S01]  /*23e0*/  ISETP.LT.U32.AND P0, PT, R167, 0x20, P0 ;  /* 0x00000020a700780c */ /* 0x000fe20000701070 */
[----:B------:R1:W-:Y:S01]  /*23f0*/  STSM.16.M88.2 [R168], R160 ;  /* 0x000000a0a8007844 */ /* 0x0003e20000000100 */
[----:B------:R-:W-:-:S03]  /*2400*/  LEA R20, R9, UR4, 0x2 ;  /* 0x0000000409147c11 */ /* 0x000fc6000f8e10ff */
[----:B------:R1:W-:Y:S04]  /*2410*/  STSM.16.M88.2 [R168+0xc10], R162 ;  /* 0x000c10a2a8007844 */ /* 0x0003e80000000100 */
[----:B------:R1:W-:Y:S04]  /*2420*/  STSM.16.M88.2 [R168+0x1010], R2 ;  /* 0x00101002a8007844 */ /* 0x0003e80000000100 */
[----:B------:R-:W-:Y:S01]  /*2430*/  VOTEU.ANY UP1, P0 ;  /* 0x00000000003f7886 */ /* 0x000fe20000020100 */
[----:B------:R1:W-:Y:S04]  /*2440*/  STSM.16.M88.2 [R168+0x1410], R164 ;  /* 0x001410a4a8007844 */ /* 0x0003e80000000100 */
[----:B------:R-:W3:Y:S02]  /*2450*/  FENCE.VIEW.ASYNC.S ;  /* 0x00000000000073c6 */ /* 0x000ee40000000000 */
[----:B---3--:R1:W3:Y:S01]  /*2460*/  @!UP2 SYNCS.EXCH.64 URZ, [UR4+0x800], UR8 ;  /* 0x00080008043fa5b2 */ /* 0x0082e20008000100 */
[----:B------:R-:W-:Y:S01]  /*2470*/  VOTEU.ANY UP3, P0 ;  /* 0x00000000003f7886 */ /* 0x000fe20000060100 */
[----:B---3--:R-:W-:Y:S01]  /*2480*/  BAR.SYNC.DEFER_BLOCKING 0x0 ;  /* 0x0000000000007b1d */ /* 0x008fe20000010000 */
[----:B------:R-:W-:-:S02]  /*2490*/  @UP1 UIADD3 UR24, UR4, 0x400, URZ ;  /* 0x0000040004181890 */ /* 0x000fc4000fffe03f */
[----:B------:R-:W-:-:S03]  /*24a0*/  @UP1 UIADD3 UR25, UR4, 0x800, URZ ;  /* 0x0000080004191890 */ /* 0x000fc6000fffe03f */
[----:B------:R-:W-:Y:S01]  /*24b0*/  @UP1 UMOV UR26, URZ ;  /* 0x0000003f001a1c82 */ /* 0x000fe20008000000 */
[----:B------:R1:W-:Y:S01]  /*24c0*/  @!P2 SYNCS.ARRIVE.TRANS64 RZ, [UR4+0x800], R4 ;  /* 0x00080004ffffa9a7 */ /* 0x0003e20008000004 */
[----:B------:R-:W-:Y:S06]  /*24d0*/  BAR.SYNC.DEFER_BLOCKING 0x0 ;  /* 0x0000000000007b1d */ /* 0x000fec0000010000 */
[----:B------:R1:W-:Y:S02]  /*24e0*/  @UP3 UTMALDG.2D [UR24], [UR20] ;  /* 0x00000018140035b4 */ /* 0x0003e40008008000 */
[----:B------:R-:W-:Y:S06]  /*24f0*/  BAR.SYNC.DEFER_BLOCKING 0x0 ;  /* 0x0000000000007b1d */ /* 0x000fec0000010000 */
[----:B------:R-:W3:Y:S02]  /*2500*/  SYNCS.PHASECHK.TRANS64.TRYWAIT P0, [UR4+0x800], RZ ;  /* 0x000800ffff0075a7 */ /* 0x000ee40008000144 */
[----:B-1-3--:R-:W-:Y:S05]  /*2510*/  @!P0 BRA `(.L_x_39) ;  /* 0x0000004000708947 */ /* 0x00afea0003800000 */
.L_x_49:
[----:B------:R-:W-:Y:S01]  /*2520*/  BAR.SYNC.DEFER_BLOCKING 0x0 ;  /* 0x0000000000007b1d */ /* 0x000fe20000010000 */
[----:B------:R-:W-:Y:S02]  /*2530*/  ELECT P0, URZ, PT ;  /* 0x00000000003f782f */ /* 0x000fe40003800000 */
[----:B------:R-:W-:Y:S02]  /*2540*/  @!P2 MOV R6, 0x400 ;  /* 0x000004000006a802 */ /* 0x000fe40000000f00 */
[----:B------:R-:W-:Y:S01]  /*2550*/  ISETP.LT.U32.AND P0, PT, R167, 0x20, P0 ;  /* 0x00000020a700780c */ /* 0x000fe20000701070 */
[----:B------:R-:W-:Y:S01]  /*2560*/  UMOV UR8, 0x1 ;  /* 0x0000000100087882 */ /* 0x000fe20000000000 */
[----:B------:R-:W-:Y:S01]  /*2570*/  VOTEU.ALL UP2, P2 ;  /* 0x00000000003f7886 */ /* 0x000fe20001040000 */
[----:B------:R-:W-:-:S04]  /*2580*/  @!UP0 UIADD3 UR8, -UR8, 0x100000, URZ ;  /* 0x0010000008088890 */ /* 0x000fc8000fffe13f */
[----:B------:R-:W-:Y:S02]  /*2590*/  @!UP0 USHF.L.U32 UR9, UR8, 0xb, URZ ;  /* 0x0000000b08098899 */ /* 0x000fe4000800063f */
[----:B------:R-:W-:-:S04]  /*25a0*/  @!UP0 USHF.L.U32 UR8, UR8, 0x1, URZ ;  /* 0x0000000108088899 */ /* 0x000fc8000800063f */
[----:B------:R-:W-:Y:S01]  /*25b0*/  VOTEU.ANY UP1, P0 ;  /* 0x00000000003f7886 */ /* 0x000fe20000020100 */
[----:B------:R-:W-:-:S04]  /*25c0*/  VOTEU.ANY UP3, P0 ;  /* 0x00000000003f7886 */ /* 0x000fc80000060100 */
[----:B------:R-:W-:Y:S02]  /*25d0*/  @UP1 UIADD3 UR12, UR4, 0x800, URZ ;  /* 0x00000800040c1890 */ /* 0x000fe4000fffe03f */
[----:B------:R-:W1:Y:S02]  /*25e0*/  @!P2 SYNCS.CCTL.IV [UR4+0x800] ;  /* 0x00080000ff00a9b1 */ /* 0x000e640008000004 */
[----:B-1----:R-:W1:Y:S01]  /*25f0*/  LDSM.16.M88.2 R4, [R20+0x400] ;  /* 0x000400001404783b */ /* 0x002e620000000100 */
[----:B------:R-:W-:Y:S01]  /*2600*/  @UP1 UIADD3 UR13, UR4, 0xc00, URZ ;  /* 0x00000c00040d1890 */ /* 0x000fe2000fffe03f */
[----:B------:R-:W-:Y:S01]  /*2610*/  @UP1 UMOV UR14, URZ ;  /* 0x0000003f000e1c82 */ /* 0x000fe20008000000 */
[----:B------:R-:W-:Y:S06]  /*2620*/  BAR.SYNC.DEFER_BLOCKING 0x0 ;  /* 0x0000000000007b1d */ /* 0x000fec0000010000 */
[----:B-1----:R1:W-:Y:S04]  /*2630*/  STSM.16.M88.2 [R168+0x400], R4 ;  /* 0x00040004a8007844 */ /* 0x0023e80000000100 */
[----:B------:R-:W3:Y:S02]  /*2640*/  FENCE.VIEW.ASYNC.S ;  /* 0x00000000000073c6 */ /* 0x000ee40000000000 */
[----:B---3--:R1:W3:Y:S02]  /*2650*/  @!UP2 SYNCS.EXCH.64 URZ, [UR4+0xc00], UR8 ;  /* 0x000c0008043fa5b2 */ /* 0x0082e40008000100 */
[----:B---3--:R-:W-:Y:S06]  /*2660*/  BAR.SYNC.DEFER_BLOCKING 0x0 ;  /* 0x0000000000007b1d */ /* 0x008fec0000010000 */
[----:B------:R1:W-:Y:S02]  /*2670*/  @!P2 SYNCS.ARRIVE.TRANS64 RZ, [UR4+0xc00], R6 ;  /* 0x000c0006ffffa9a7 */ /* 0x0003e40008000004 */
[----:B------:R-:W-:Y:S06]  /*2680*/  BAR.SYNC.DEFER_BLOCKING 0x0 ;  /* 0x0000000000007b1d */ /* 0x000fec0000010000 */
[----:B------:R1:W-:Y:S02]  /*2690*/  @UP3 UTMALDG.2D [UR12], [UR20] ;  /* 0x0000000c140035b4 */ /* 0x0003e40008008000 */
[----:B------:R-:W-:Y:S06]  /*26a0*/  BAR.SYNC.DEFER_BLOCKING 0x0 ;  /* 0x0000000000007b1d */ /* 0x000fec0000010000 */
[----:B------:R-:W3:Y:S02]  /*26b0*/  SYNCS.PHASECHK.TRANS64.TRYWAIT P0, [UR4+0xc00], RZ ;  /* 0x000c00ffff0075a7 */ /* 0x000ee40008000144 */
[----:B-1-3--:R-:W-:Y:S05]  /*26c0*/  @!P0 BRA `(.L_x_40) ;  /* 0x0000004000108947 */ /* 0x00afea0003800000 */
.L_x_50:
        /* <DEDUP_REMOVED lines=15> */
[----:B------:R-:W-:Y:S02]  /*27c0*/  @UP1 UMOV UR14, 0x10 ;  /* 0x00000010000e1882 */ /* 0x000fe40000000000 */
[----:B-1----:R1:W-:Y:S01]  /*27d0*/  STSM.16.M88.2 [R168+0x1810], R4 ;  /* 0x00181004a8007844 */ /* 0x0023e20000000100 */
[----:B------:R-:W-:Y:S06]  /*27e0*/  BAR.SYNC.DEFER_BLOCKING 0x0 ;  /* 0x0000000000007b1d */ /* 0x000fec0000010000 */
        /* <DEDUP_REMOVED lines=9> */
.L_x_51:
        /* <DEDUP_REMOVED lines=15> */
[----:B------:R-:W-:Y:S02]  /*2970*/  @UP1 UMOV UR18, URZ ;  /* 0x0000003f00121c82 */ /* 0x000fe40008000000 */
        /* <DEDUP_REMOVED lines=11> */
.L_x_52:
        /* <DEDUP_REMOVED lines=27> */
.L_x_53:
        /* <DEDUP_REMOVED lines=27> */
.L_x_54:
[----:B------:R-:W-:Y:S01]  /*2d90*/  BAR.SYNC.DEFER_BLOCKING 0x0 ;  /* 0x0000000000007b1d */ /* 0x000fe20000010000 */
[----:B------:R-:W-:Y:S02]  /*2da0*/  SHF.L.U32 R4, R167, 0x1, RZ ;  /* 0x00000001a7047819 */ /* 0x000fe400000006ff */
[----:B------:R-:W-:Y:S02]  /*2db0*/  ELECT P0, URZ, PT ;  /* 0x00000000003f782f */ /* 0x000fe40003800000 */
[----:B------:R-:W-:Y:S02]  /*2dc0*/  LEA R169, R169, UR4, 0x6 ;  /* 0x00000004a9a97c11 */ /* 0x000fe4000f8e30ff */
[----:B------:R-:W-:Y:S02]  /*2dd0*/  ELECT P1, URZ, PT ;  /* 0x00000000003f782f */ /* 0x000fe40003820000 */
[----:B------:R-:W-:Y:S01]  /*2de0*/  LOP3.LUT R5, R4, 0x30, RZ, 0xc0, !PT ;  /* 0x0000003004057812 */ /* 0x000fe200078ec0ff */
[----:B------:R-:W-:Y:S01]  /*2df0*/  UMOV UR14, UR7 ;  /* 0x00000007000e7c82 */ /* 0x000fe20008000000 */
[----:B------:R-:W-:Y:S01]  /*2e00*/  ISETP.LT.U32.AND P0, PT, R167, 0x20, P0 ;  /* 0x00000020a700780c */ /* 0x000fe20000701070 */
[----:B------:R-:W-:Y:S01]  /*2e10*/  UMOV UR12, UR4 ;  /* 0x00000004000c7c82 */ /* 0x000fe20008000000 */
[----:B------:R-:W-:Y:S01]  /*2e20*/  LOP3.LUT R5, R5, 0xc, R0, 0xf8, !PT ;  /* 0x0000000c05057812 */ /* 0x000fe200078ef800 */
[----:B------:R-:W-:Y:S01]  /*2e30*/  UMOV UR10, UR19 ;  /* 0x00000013000a7c82 */ /* 0x000fe20008000000 */
[----:B------:R-:W-:-:S02]  /*2e40*/  F2FP.BF16.F32.PACK_AB R2, R3, R2 ;  /* 0x000000020302723e */ /* 0x000fc400000010ff */
[----:B------:R-:W-:Y:S02]  /*2e50*/  LEA R166, R5, UR4, 0x2 ;  /* 0x0000000405a67c11 */ /* 0x000fe4000f8e10ff */
[----:B------:R-:W-:Y:S02]  /*2e60*/  F2FP.BF16.F32.PACK_AB R3, R163, R162 ;  /* 0x000000a2a303723e */ /* 0x000fe400000010ff */
[----:B------:R-:W-:-:S03]  /*2e70*/  ISETP.LT.U32.AND P1, PT, R167, 0x20, P1 ;  /* 0x00000020a700780c */ /* 0x000fc60000f21070 */
[----:B------:R-:W-:Y:S01]  /*2e80*/  VOTEU.ANY UP1, P0 ;  /* 0x00000000003f7886 */ /* 0x000fe20000020100 */
[----:B------:R-:W1:Y:S02]  /*2e90*/  @!P2 SYNCS.CCTL.IV [UR4+0xc00] ;  /* 0x000c0000ff00a9b1 */ /* 0x000e640008000004 */
[----:B-1----:R-:W1:Y:S02]  /*2ea0*/  LDSM.16.M88.2 R20, [R20+0x800] ;  /* 0x000800001414783b */ /* 0x002e640000000100 */
[----:B------:R-:W-:Y:S01]  /*2eb0*/  @UP1 UIADD3 UR6, UP0, UR20, 0x80, URZ ;  /* 0x0000008014061890 */ /* 0x000fe2000ff1e03f */
[----:B------:R-:W-:-:S03]  /*2ec0*/  @UP1 UMOV UR13, URZ ;  /* 0x0000003f000d1c82 */ /* 0x000fc60008000000 */
[----:B------:R-:W-:-:S03]  /*2ed0*/  @UP1 UIADD3.X UR5, URZ, UR21, URZ, UP0, !UPT ;  /* 0x000000153f051290 */ /* 0x000fc600087fe43f */
[----:B------:R-:W-:Y:S01]  /*2ee0*/  VOTEU.ANY UP0, P0 ;  /* 0x00000000003f7886 */ /* 0x000fe20000000100 */
[----:B------:R-:W-:-:S03]  /*2ef0*/  ELECT P0, URZ, PT ;  /* 0x00000000003f782f */ /* 0x000fc60003800000 */
[----:B------:R-:W-:Y:S01]  /*2f00*/  @UP1 UMOV UR7, UR5 ;  /* 0x0000000500071c82 */ /* 0x000fe20008000000 */
[----:B------:R-:W-:Y:S01]  /*2f10*/  VOTEU.ANY UP1, P1 ;  /* 0x00000000003f7886 */ /* 0x000fe20000820100 */
[----:B------:R-:W-:Y:S01]  /*2f20*/  ISETP.LT.U32.AND P0, PT, R167, 0x20, P0 ;  /* 0x00000020a700780c */ /* 0x000fe20000701070 */
[----:B-1----:R-:W-:Y:S04]  /*2f30*/  STSM.16.M88.2 [R168+0x2810], R20 ;  /* 0x00281014a8007844 */ /* 0x002fe80000000100 */
[----:B------:R-:W-:Y:S04]  /*2f40*/  LDS.128 R4, [R169+0xc10] ;  /* 0x000c1000a9047984 */ /* 0x000fe80000000c00 */
[----:B------:R-:W1:Y:S04]  /*2f50*/  LDSM.16.M88.4 R44, [R166+0x400] ;  /* 0x00040000a62c783b */ /* 0x000e680000000200 */
[----:B------:R-:W3:Y:S04]  /*2f60*/  LDS.128 R8, [R169+0xe10] ;  /* 0x000e1000a9087984 */ /* 0x000ee80000000c00 */
[----:B------:R-:W-:Y:S04]  /*2f70*/  LDS.128 R36, [R169+0xc20] ;  /* 0x000c2000a9247984 */ /* 0x000fe80000000c00 */
[----:B------:R-:W4:Y:S04]  /*2f80*/  LDSM.16.M88.4 R48, [R166+0x500] ;  /* 0x00050000a630783b */ /* 0x000f280000000200 */
[----:B------:R-:W5:Y:S04]  /*2f90*/  LDS.128 R40, [R169+0xe20] ;  /* 0x000e2000a9287984 */ /* 0x000f680000000c00 */
[----:B------:R-:W-:Y:S04]  /*2fa0*/  LDS.128 R32, [R169+0xc30] ;  /* 0x000c3000a9207984 */ /* 0x000fe80000000c00 */
[----:B------:R-:W2:Y:S04]  /*2fb0*/  LDSM.16.M88.4 R16, [R166+0x600] ;  /* 0x00060000a610783b */ /* 0x000ea80000000200 */
[----:B------:R-:W2:Y:S04]  /*2fc0*/  LDS.128 R12, [R169+0xe30] ;  /* 0x000e3000a90c7984 */ /* 0x000ea80000000c00 */
[----:B------:R-:W-:Y:S04]  /*2fd0*/  LDS.128 R28, [R169+0xc40] ;  /* 0x000c4000a91c7984 */ /* 0x000fe80000000c00 */
[----:B------:R-:W2:Y:S01]  /*2fe0*/  LDSM.16.M88.4 R24, [R166+0x700] ;  /* 0x00070000a618783b */ /* 0x000ea20000000200 */
[----:B-1----:R-:W-:-:S03]  /*2ff0*/  FFMA R4, R4, R44, RZ ;  /* 0x0000002c04047223 */ /* 0x002fc600000000ff */
[----:B------:R-:W1:Y:S01]  /*3000*/  LDS.128 R20, [R169+0xe40] ;  /* 0x000e4000a9147984 */ /* 0x000e620000000c00 */
[----:B---3--:R-:W-:Y:S01]  /*3010*/  FFMA R8, R8, R44, RZ ;  /* 0x0000002c08087223 */ /* 0x008fe200000000ff */
[----:B------:R-:W-:-:S03]  /*3020*/  FFMA R5, R5, R45, R4 ;  /* 0x0000002d05057223 */ /* 0x000fc60000000004 */
[----:B------:R-:W-:Y:S01]  /*3030*/  FFMA R9, R9, R45, R8 ;  /* 0x0000002d09097223 */ /* 0x000fe20000000008 */
[----:B------:R-:W-:-:S03]  /*3040*/  FFMA R6, R6, R46, R5 ;  /* 0x0000002e06067223 */ /* 0x000fc60000000005 */
[----:B------:R-:W-:Y:S01]  /*3050*/  FFMA R10, R10, R46, R9 ;  /* 0x0000002e0a0a7223 */ /* 0x000fe20000000009 */
[----:B------:R-:W-:-:S03]  /*3060*/  FFMA R7, R7, R47, R6 ;  /* 0x0000002f07077223 */ /* 0x000fc60000000006 */
[----:B------:R-:W-:Y:S01]  /*3070*/  FFMA R11, R11, R47, R10 ;  /* 0x0000002f0b0b7223 */ /* 0x000fe2000000000a */
[-C--:B----4-:R-:W-:Y:S01]  /*3080*/  FFMA R36, R36, R48.reuse, R7 ;  /* 0x0000003024247223 */ /* 0x090fe20000000007 */
[----:B------:R-:W-:Y:S02]  /*3090*/  BAR.SYNC.DEFER_BLOCKING 0x0 ;  /* 0x0000000000007b1d */ /* 0x000fe40000010000 */
[----:B-----5:R-:W-:Y:S01]  /*30a0*/  FFMA R40, R40, R48, R11 ;  /* 0x0000003028287223 */ /* 0x020fe2000000000b */
[----:B------:R-:W-:-:S03]  /*30b0*/  FFMA R37, R37, R49, R36 ;  /* 0x0000003125257223 */ /* 0x000fc60000000024 */
[----:B------:R-:W-:Y:S01]  /*30c0*/  FFMA R41, R41, R49, R40 ;  /* 0x0000003129297223 */ /* 0x000fe20000000028 */
[----:B------:R-:W-:-:S03]  /*30d0*/  FFMA R38, R38, R50, R37 ;  /* 0x0000003226267223 */ /* 0x000fc60000000025 */
[----:B------:R-:W-:Y:S01]  /*30e0*/  FFMA R42, R42, R50, R41 ;  /* 0x000000322a2a7223 */ /* 0x000fe20000000029 */
[----:B------:R-:W-:-:S03]  /*30f0*/  FFMA R39, R39, R51, R38 ;  /* 0x0000003327277223 */ /* 0x000fc60000000026 */
[----:B------:R-:W-:Y:S01]  /*3100*/  FFMA R43, R43, R51, R42 ;  /* 0x000000332b2b7223 */ /* 0x000fe2000000002a */
[----:B--2---:R-:W-:-:S03]  /*3110*/  FFMA R32, R32, R16, R39 ;  /* 0x0000001020207223 */ /* 0x004fc60000000027 */
[----:B------:R-:W-:Y:S01]  /*3120*/  FFMA R12, R12, R16, R43 ;  /* 0x000000100c0c7223 */ /* 0x000fe2000000002b */
[----:B------:R-:W-:-:S03]  /*3130*/  FFMA R33, R33, R17, R32 ;  /* 0x0000001121217223 */ /* 0x000fc60000000020 */
[----:B------:R-:W-:Y:S01]  /*3140*/  FFMA R13, R13, R17, R12 ;  /* 0x000000110d0d7223 */ /* 0x000fe2000000000c */
[----:B------:R-:W-:-:S03]  /*3150*/  FFMA R34, R34, R18, R33 ;  /* 0x0000001222227223 */ /* 0x000fc60000000021 */
[----:B------:R-:W-:Y:S01]  /*3160*/  FFMA R14, R14, R18, R13 ;  /* 0x000000120e0e7223 */ /* 0x000fe2000000000d */
[----:B------:R-:W-:-:S03]  /*3170*/  FFMA R35, R35, R19, R34 ;  /* 0x0000001323237223 */ /* 0x000fc60000000022 */
[----:B------:R-:W-:Y:S01]  /*3180*/  FFMA R15, R15, R19, R14 ;  /* 0x000000130f0f7223 */ /* 0x000fe2000000000e */
[----:B------:R-:W-:-:S03]  /*3190*/  FFMA R28, R28, R24, R35 ;  /* 0x000000181c1c7223 */ /* 0x000fc60000000023 */
[----:B-1----:R-:W-:Y:S01]  /*31a0*/  FFMA R20, R20, R24, R15 ;  /* 0x0000001814147223 */ /* 0x002fe2000000000f */
[----:B------:R-:W-:-:S03]  /*31b0*/  FFMA R29, R29, R25, R28 ;  /* 0x000000191d1d7223 */ /* 0x000fc6000000001c */
[----:B------:R-:W-:Y:S01]  /*31c0*/  FFMA R21, R21, R25, R20 ;  /* 0x0000001915157223 */ /* 0x000fe20000000014 */
[----:B------:R-:W-:-:S03]  /*31d0*/  FFMA R30, R30, R26, R29 ;  /* 0x0000001a1e1e7223 */ /* 0x000fc6000000001d */
[----:B------:R-:W-:Y:S01]  /*31e0*/  FFMA R22, R22, R26, R21 ;  /* 0x0000001a16167223 */ /* 0x000fe20000000015 */
[----:B------:R-:W-:-:S03]  /*31f0*/  FFMA R26, R31, R27, R30 ;  /* 0x0000001b1f1a7223 */ /* 0x000fc6000000001e */
[----:B------:R-:W-:-:S05]  /*3200*/  FFMA R27, R23, R27, R22 ;  /* 0x0000001b171b7223 */ /* 0x000fca0000000016 */
[----:B------:R-:W-:Y:S01]  /*3210*/  STSM.16.M88.2 [R168+0x400], R26 ;  /* 0x0004001aa8007844 */ /* 0x000fe20000000100 */
[----:B------:R-:W-:Y:S06]  /*3220*/  BAR.SYNC.DEFER_BLOCKING 0x0 ;  /* 0x0000000000007b1d */ /* 0x000fec0000010000 */
[----:B------:R-:W-:Y:S04]  /*3230*/  LDS.128 R4, [R169+0x400] ;  /* 0x00040000a9047984 */ /* 0x000fe80000000c00 */
[----:B------:R-:W1:Y:S04]  /*3240*/  LDSM.16.M88.4 R16, [R166] ;  /* 0x00000000a610783b */ /* 0x000e680000000200 */
[----:B------:R-:W2:Y:S04]  /*3250*/  LDS.128 R8, [R169+0x600] ;  /* 0x00060000a9087984 */ /* 0x000ea80000000c00 */
[----:B------:R-:W-:Y:S04]  /*3260*/  LDS.128 R36, [R169+0x410] ;  /* 0x00041000a9247984 */ /* 0x000fe80000000c00 */
[----:B------:R-:W3:Y:S04]  /*3270*/  LDSM.16.M88.4 R28, [R166+0x100] ;  /* 0x00010000a61c783b */ /* 0x000ee80000000200 */
[----:B------:R-:W4:Y:S04]  /*3280*/  LDS.128 R40, [R169+0x610] ;  /* 0x00061000a9287984 */ /* 0x000f280000000c00 */
[----:B------:R-:W-:Y:S04]  /*3290*/  LDS.128 R32, [R169+0x420] ;  /* 0x00042000a9207984 */ /* 0x000fe80000000c00 */
[----:B------:R-:W5:Y:S04]  /*32a0*/  LDSM.16.M88.4 R152, [R166+0x200] ;  /* 0x00020000a698783b */ /* 0x000f680000000200 */
[----:B------:R-:W5:Y:S04]  /*32b0*/  LDS.128 R20, [R169+0x620] ;  /* 0x00062000a9147984 */ /* 0x000f680000000c00 */
[----:B------:R-:W-:Y:S04]  /*32c0*/  LDS.128 R24, [R169+0x430] ;  /* 0x00043000a9187984 */ /* 0x000fe80000000c00 */
[----:B------:R-:W5:Y:S01]  /*32d0*/  LDSM.16.M88.4 R148, [R166+0x300] ;  /* 0x00030000a694783b */ /* 0x000f620000000200 */
[----:B-1----:R-:W-:-:S03]  /*32e0*/  FFMA R4, R4, R16, RZ ;  /* 0x0000001004047223 */ /* 0x002fc600000000ff */
[----:B------:R-:W1:Y:S01]  /*32f0*/  LDS.128 R12, [R169+0x630] ;  /* 0x00063000a90c7984 */ /* 0x000e620000000c00 */
[----:B--2---:R-:W-:Y:S01]  /*3300*/  FFMA R8, R8, R16, RZ ;  /* 0x0000001008087223 */ /* 0x004fe200000000ff */
[----:B------:R-:W-:-:S03]  /*3310*/  FFMA R5, R5, R17, R4 ;  /* 0x0000001105057223 */ /* 0x000fc60000000004 */
[----:B------:R-:W-:Y:S01]  /*3320*/  FFMA R9, R9, R17, R8 ;  /* 0x0000001109097223 */ /* 0x000fe20000000008 */
[----:B------:R-:W-:-:S03]  /*3330*/  FFMA R6, R6, R18, R5 ;  /* 0x0000001206067223 */ /* 0x000fc60000000005 */
[----:B------:R-:W-:Y:S01]  /*3340*/  FFMA R10, R10, R18, R9 ;  /* 0x000000120a0a7223 */ /* 0x000fe20000000009 */
[----:B------:R-:W-:-:S03]  /*3350*/  FFMA R7, R7, R19, R6 ;  /* 0x0000001307077223 */ /* 0x000fc60000000006 */
[----:B------:R-:W-:Y:S01]  /*3360*/  FFMA R11, R11, R19, R10 ;  /* 0x000000130b0b7223 */ /* 0x000fe2000000000a */
[----:B---3--:R-:W-:-:S03]  /*3370*/  FFMA R36, R36, R28, R7 ;  /* 0x0000001c24247223 */ /* 0x008fc60000000007 */
[----:B----4-:R-:W-:Y:S01]  /*3380*/  FFMA R40, R40, R28, R11 ;  /* 0x0000001c28287223 */ /* 0x010fe2000000000b */
[----:B------:R-:W-:-:S03]  /*3390*/  FFMA R37, R37, R29, R36 ;  /* 0x0000001d25257223 */ /* 0x000fc60000000024 */
[----:B------:R-:W-:Y:S01]  /*33a0*/  FFMA R41, R41, R29, R40 ;  /* 0x0000001d29297223 */ /* 0x000fe20000000028 */
[----:B------:R-:W-:-:S03]  /*33b0*/  FFMA R38, R38, R30, R37 ;  /* 0x0000001e26267223 */ /* 0x000fc60000000025 */
[----:B------:R-:W-:Y:S01]  /*33c0*/  FFMA R42, R42, R30, R41 ;  /* 0x0000001e2a2a7223 */ /* 0x000fe20000000029 */
[----:B------:R-:W-:-:S03]  /*33d0*/  FFMA R39, R39, R31, R38 ;  /* 0x0000001f27277223 */ /* 0x000fc60000000026 */
[----:B------:R-:W-:Y:S01]  /*33e0*/  FFMA R43, R43, R31, R42 ;  /* 0x0000001f2b2b7223 */ /* 0x000fe2000000002a */
[----:B-----5:R-:W-:-:S03]  /*33f0*/  FFMA R32, R32, R152, R39 ;  /* 0x0000009820207223 */ /* 0x020fc60000000027 */
[----:B------:R-:W-:Y:S01]  /*3400*/  FFMA R20, R20, R152, R43 ;  /* 0x0000009814147223 */ /* 0x000fe2000000002b */
[-C--:B------:R-:W-:Y:S01]  /*3410*/  FFMA R33, R33, R153.reuse, R32 ;  /* 0x0000009921217223 */ /* 0x080fe20000000020 */
[----:B------:R-:W-:Y:S02]  /*3420*/  BAR.SYNC.DEFER_BLOCKING 0x0 ;  /* 0x0000000000007b1d */ /* 0x000fe40000010000 */
        /* <DEDUP_REMOVED lines=12> */
[----:B------:R-:W-:Y:S01]  /*34f0*/  FFMA R14, R15, R151, R14 ;  /* 0x000000970f0e7223 */ /* 0x000fe2000000000e */
[----:B------:R-:W-:-:S03]  /*3500*/  FADD R82, RZ, -R26 ;  /* 0x8000001aff527221 */ /* 0x000fc60000000000 */
[----:B------:R-:W-:-:S05]  /*3510*/  FADD R83, RZ, -R14 ;  /* 0x8000000eff537221 */ /* 0x000fca0000000000 */
[----:B------:R-:W-:Y:S04]  /*3520*/  STSM.16.M88.2 [R168], R82 ;  /* 0x00000052a8007844 */ /* 0x000fe80000000100 */
[----:B------:R-:W-:Y:S04]  /*3530*/  LDS.128 R12, [R169+0x1010] ;  /* 0x00101000a90c7984 */ /* 0x000fe80000000c00 */
[----:B------:R-:W1:Y:S04]  /*3540*/  LDSM.16.M88.4 R20, [R166+0x1c10] ;  /* 0x001c1000a614783b */ /* 0x000e680000000200 */
        /* <DEDUP_REMOVED lines=8> */
[----:B------:R-:W-:Y:S01]  /*35d0*/  LDS.128 R112, [R169+0x1240] ;  /* 0x00124000a9707984 */ /* 0x000fe20000000c00 */
[-C--:B-1----:R-:W-:Y:S01]  /*35e0*/  FFMA R0, R12, R20.reuse, RZ ;  /* 0x000000140c007223 */ /* 0x082fe200000000ff */
[----:B--2---:R-:W-:-:S03]  /*35f0*/  FFMA R20, R68, R20, RZ ;  /* 0x0000001444147223 */ /* 0x004fc600000000ff */
[-C--:B------:R-:W-:Y:S01]  /*3600*/  FFMA R9, R13, R21.reuse, R0 ;  /* 0x000000150d097223 */ /* 0x080fe20000000000 */
[----:B------:R-:W-:-:S03]  /*3610*/  FFMA R21, R69, R21, R20 ;  /* 0x0000001545157223 */ /* 0x000fc60000000014 */
[-C--:B------:R-:W-:Y:S02]  /*3620*/  FFMA R0, R14, R22.reuse, R9 ;  /* 0x000000160e007223 */ /* 0x080fe40000000009 */
[----:B------:R-:W1:Y:S01]  /*3630*/  LDSM.16.M88.4 R8, [R166+0x1f10] ;  /* 0x001f1000a608783b */ /* 0x000e620000000200 */
        /* <DEDUP_REMOVED lines=13> */
[----:B------:R-:W-:-:S03]  /*3710*/  FFMA R21, R101, R5, R0 ;  /* 0x0000000565157223 */ /* 0x000fc60000000000 */
[----:B------:R-:W-:Y:S01]  /*3720*/  FFMA R5, R97, R5, R4 ;  /* 0x0000000561057223 */ /* 0x000fe20000000004 */
[----:B------:R-:W-:-:S03]  /*3730*/  FFMA R0, R102, R6, R21 ;  /* 0x0000000666007223 */ /* 0x000fc60000000015 */
[----:B------:R-:W-:Y:S01]  /*3740*/  FFMA R6, R98, R6, R5 ;  /* 0x0000000662067223 */ /* 0x000fe20000000005 */
[----:B------:R-:W-:-:S03]  /*3750*/  FFMA R5, R103, R7, R0 ;  /* 0x0000000767057223 */ /* 0x000fc60000000000 */
[----:B------:R-:W-:Y:S01]  /*3760*/  FFMA R7, R99, R7, R6 ;  /* 0x0000000763077223 */ /* 0x000fe20000000006 */
[----:B-1----:R-:W-:-:S03]  /*3770*/  FFMA R0, R116, R8, R5 ;  /* 0x0000000874007223 */ /* 0x002fc60000000005 */
[----:B------:R-:W-:Y:S01]  /*3780*/  FFMA R8, R112, R8, R7 ;  /* 0x0000000870087223 */ /* 0x000fe20000000007 */
        /* <DEDUP_REMOVED lines=54> */
[----:B------:R-:W-:Y:S04]  /*3af0*/  STSM.16.M88.2 [R168+0x800], R80 ;  /* 0x00080050a8007844 */ /* 0x000fe80000000100 */
        /* <DEDUP_REMOVED lines=24> */
[-C--:B------:R-:W-:Y:S01]  /*3c80*/  FFMA R0, R66, R22.reuse, R33 ;  /* 0x0000001642007223 */ /* 0x080fe20000000021 */
[----:B------:R-:W-:Y:S02]  /*3c90*/  BAR.SYNC.DEFER_BLOCKING 0x0 ;  /* 0x0000000000007b1d */ /* 0x000fe40000010000 */
        /* <DEDUP_REMOVED lines=21> */
[----:B------:R-:W1:Y:S04]  /*3df0*/  LDS.128 R20, [R169+0x1810] ;  /* 0x00181000a9147984 */ /* 0x000e680000000c00 */
[----:B------:R-:W2:Y:S04]  /*3e00*/  LDS.128 R44, [R169+0x1a10] ;  /* 0x001a1000a92c7984 */ /* 0x000ea80000000c00 */
[----:B------:R-:W3:Y:S04]  /*3e10*/  LDS.128 R108, [R169+0x1820] ;  /* 0x00182000a96c7984 */ /* 0x000ee80000000c00 */
[----:B------:R-:W4:Y:S04]  /*3e20*/  LDS.128 R40, [R169+0x1a20] ;  /* 0x001a2000a9287984 */ /* 0x000f280000000c00 */
[----:B------:R-:W5:Y:S04]  /*3e30*/  LDS.128 R32, [R169+0x1830] ;  /* 0x00183000a9207984 */ /* 0x000f680000000c00 */
[----:B------:R-:W4:Y:S04]  /*3e40*/  LDS.128 R36, [R169+0x1a30] ;  /* 0x001a3000a9247984 */ /* 0x000f280000000c00 */
[----:B------:R-:W5:Y:S04]  /*3e50*/  LDS.128 R24, [R169+0x1840] ;  /* 0x00184000a9187984 */ /* 0x000f680000000c00 */
[----:B------:R-:W-:Y:S04]  /*3e60*/  LDSM.16.M88.4 R140, [R166] ;  /* 0x00000000a68c783b */ /* 0x000fe80000000200 */
[----:B------:R-:W-:Y:S04]  /*3e70*/  LDS.128 R128, [R169+0x1c20] ;  /* 0x001c2000a9807984 */ /* 0x000fe80000000c00 */
[----:B------:R-:W-:Y:S01]  /*3e80*/  LDSM.16.M88.4 R132, [R166+0x100] ;  /* 0x00010000a684783b */ /* 0x000fe20000000200 */
[----:B-1----:R-:W-:-:S03]  /*3e90*/  FFMA R20, R16, R20, RZ ;  /* 0x0000001410147223 */ /* 0x002fc600000000ff */
[----:B------:R-:W-:Y:S01]  /*3ea0*/  LDS.128 R136, [R169+0x1e20] ;  /* 0x001e2000a9887984 */ /* 0x000fe20000000c00 */
[C---:B------:R-:W-:Y:S01]  /*3eb0*/  FFMA R21, R17.reuse, R21, R20 ;  /* 0x0000001511157223 */ /* 0x040fe20000000014 */
[----:B--2---:R-:W-:Y:S02]  /*3ec0*/  FFMA R44, R16, R44, RZ ;  /* 0x0000002c102c7223 */ /* 0x004fe400000000ff */
[----:B------:R-:W-:Y:S01]  /*3ed0*/  LDSM.16.M88.4 R120, [R166+0x200] ;  /* 0x00020000a678783b */ /* 0x000fe20000000200 */
[C---:B------:R-:W-:Y:S01]  /*3ee0*/  FFMA R22, R18.reuse, R22, R21 ;  /* 0x0000001612167223 */ /* 0x040fe20000000015 */
[----:B------:R-:W-:Y:S02]  /*3ef0*/  FFMA R45, R17, R45, R44 ;  /* 0x0000002d112d7223 */ /* 0x000fe4000000002c */
[----:B------:R-:W-:Y:S01]  /*3f00*/  LDS.128 R144, [R169+0x1c40] ;  /* 0x001c4000a9907984 */ /* 0x000fe20000000c00 */
[----:B------:R-:W-:Y:S01]  /*3f10*/  FFMA R23, R19, R23, R22 ;  /* 0x0000001713177223 */ /* 0x000fe20000000016 */
[----:B------:R-:W-:-:S02]  /*3f20*/  FFMA R46, R18, R46, R45 ;  /* 0x0000002e122e7223 */ /* 0x000fc4000000002d */
[----:B------:R-:W-:Y:S01]  /*3f30*/  LDS.128 R156, [R169+0x1e40] ;  /* 0x001e4000a99c7984 */ /* 0x000fe20000000c00 */
[C---:B---3--:R-:W-:Y:S01]  /*3f40*/  FFMA R108, R28.reuse, R108, R23 ;  /* 0x0000006c1c6c7223 */ /* 0x048fe20000000017 */
[----:B------:R-:W-:Y:S02]  /*3f50*/  FFMA R47, R19, R47, R46 ;  /* 0x0000002f132f7223 */ /* 0x000fe4000000002e */
[----:B------:R-:W1:Y:S01]  /*3f60*/  LDS.128 R20, [R169+0x1a40] ;  /* 0x001a4000a9147984 */ /* 0x000e620000000c00 */
[C---:B------:R-:W-:Y:S01]  /*3f70*/  FFMA R109, R29.reuse, R109, R108 ;  /* 0x0000006d1d6d7223 */ /* 0x040fe2000000006c */
[----:B----4-:R-:W-:Y:S02]  /*3f80*/  FFMA R40, R28, R40, R47 ;  /* 0x000000281c287223 */ /* 0x010fe4000000002f */
[----:B------:R-:W2:Y:S01]  /*3f90*/  LDS.128 R44, [R169+0x1c10] ;  /* 0x001c1000a92c7984 */ /* 0x000ea20000000c00 */
[----:B------:R-:W-:Y:S01]  /*3fa0*/  FFMA R110, R30, R110, R109 ;  /* 0x0000006e1e6e7223 */ /* 0x000fe2000000006d */
[----:B------:R-:W-:-:S03]  /*3fb0*/  FFMA R41, R29, R41, R40 ;  /* 0x000000291d297223 */ /* 0x000fc60000000028 */
[----:B------:R-:W-:Y:S01]  /*3fc0*/  FFMA R111, R31, R111, R110 ;  /* 0x0000006f1f6f7223 */ /* 0x000fe2000000006e */
[----:B------:R-:W-:-:S03]  /*3fd0*/  FFMA R42, R30, R42, R41 ;  /* 0x0000002a1e2a7223 */ /* 0x000fc60000000029 */
[C---:B-----5:R-:W-:Y:S01]  /*3fe0*/  FFMA R32, R152.reuse, R32, R111 ;  /* 0x0000002098207223 */ /* 0x060fe2000000006f */
[----:B------:R-:W-:Y:S01]  /*3ff0*/  FFMA R43, R31, R43, R42 ;  /* 0x0000002b1f2b7223 */ /* 0x000fe2000000002a */
[----:B------:R-:W3:Y:S02]  /*4000*/  LDS.128 R108, [R169+0x1e10] ;  /* 0x001e1000a96c7984 */ /* 0x000ee40000000c00 */
[C---:B------:R-:W-:Y:S01]  /*4010*/  FFMA R33, R153.reuse, R33, R32 ;  /* 0x0000002199217223 */ /* 0x040fe20000000020 */
[----:B------:R-:W-:Y:S02]  /*4020*/  FFMA R36, R152, R36, R43 ;  /* 0x0000002498247223 */ /* 0x000fe4000000002b */
[----:B------:R-:W4:Y:S01]  /*4030*/  LDS.128 R40, [R169+0x1e30] ;  /* 0x001e3000a9287984 */ /* 0x000f220000000c00 */
[----:B------:R-:W-:Y:S01]  /*4040*/  FFMA R34, R154, R34, R33 ;  /* 0x000000229a227223 */ /* 0x000fe20000000021 */
[----:B------:R-:W-:-:S03]  /*4050*/  FFMA R37, R153, R37, R36 ;  /* 0x0000002599257223 */ /* 0x000fc60000000024 */
[----:B------:R-:W-:Y:S01]  /*4060*/  FFMA R35, R155, R35, R34 ;  /* 0x000000239b237223 */ /* 0x000fe20000000022 */
[----:B------:R-:W-:-:S03]  /*4070*/  FFMA R38, R154, R38, R37 ;  /* 0x000000269a267223 */ /* 0x000fc60000000025 */
[----:B------:R-:W-:Y:S01]  /*4080*/  FFMA R24, R148, R24, R35 ;  /* 0x0000001894187223 */ /* 0x000fe20000000023 */
[----:B------:R-:W-:Y:S01]  /*4090*/  FFMA R39, R155, R39, R38 ;  /* 0x000000279b277223 */ /* 0x000fe20000000026 */
[----:B------:R-:W-:Y:S02]  /*40a0*/  LDSM.16.M88.4 R32, [R166+0x1010] ;  /* 0x00101000a620783b */ /* 0x000fe40000000200 */
[----:B------:R-:W-:-:S04]  /*40b0*/  FFMA R25, R149, R25, R24 ;  /* 0x0000001995197223 */ /* 0x000fc80000000018 */
[----:B------:R-:W-:Y:S01]  /*40c0*/  FFMA R26, R150, R26, R25 ;  /* 0x0000001a961a7223 */ /* 0x000fe20000000019 */
[----:B-1----:R-:W-:-:S03]  /*40d0*/  FFMA R20, R148, R20, R39 ;  /* 0x0000001494147223 */ /* 0x002fc60000000027 */
[----:B------:R-:W-:Y:S01]  /*40e0*/  FFMA R27, R151, R27, R26 ;  /* 0x0000001b971b7223 */ /* 0x000fe2000000001a */
[----:B------:R-:W-:-:S03]  /*40f0*/  FFMA R21, R149, R21, R20 ;  /* 0x0000001595157223 */ /* 0x000fc60000000014 */
[----:B--2---:R-:W-:Y:S01]  /*4100*/  FFMA R44, R44, R140, R27 ;  /* 0x0000008c2c2c7223 */ /* 0x004fe2000000001b */
[----:B------:R-:W-:Y:S01]  /*4110*/  FFMA R22, R150, R22, R21 ;  /* 0x0000001696167223 */ /* 0x000fe20000000015 */
[----:B------:R-:W1:Y:S02]  /*4120*/  LDS.128 R24, [R169+0x600] ;  /* 0x00060000a9187984 */ /* 0x000e640000000c00 */
[----:B------:R-:W-:Y:S01]  /*4130*/  FFMA R45, R45, R141, R44 ;  /* 0x0000008d2d2d7223 */ /* 0x000fe2000000002c */
[----:B------:R-:W-:-:S03]  /*4140*/  FFMA R37, R151, R23, R22 ;  /* 0x0000001797257223 */ /* 0x000fc60000000016 */
[----:B------:R-:W-:Y:S01]  /*4150*/  FFMA R46, R46, R142, R45 ;  /* 0x0000008e2e2e7223 */ /* 0x000fe2000000002d */
[----:B------:R-:W2:Y:S01]  /*4160*/  LDS.128 R20, [R169+0x400] ;  /* 0x00040000a9147984 */ /* 0x000ea20000000c00 */
[----:B---3--:R-:W-:Y:S02]  /*4170*/  FFMA R108, R108, R140, R37 ;  /* 0x0000008c6c6c7223 */ /* 0x008fe40000000025 */
[----:B------:R-:W-:Y:S01]  /*4180*/  FFMA R47, R47, R143, R46 ;  /* 0x0000008f2f2f7223 */ /* 0x000fe2000000002e */
[----:B------:R-:W3:Y:S01]  /*4190*/  LDS.128 R36, [R169+0x1c30] ;  /* 0x001c3000a9247984 */ /* 0x000ee20000000c00 */
[----:B------:R-:W-:Y:S02]  /*41a0*/  FFMA R109, R109, R141, R108 ;  /* 0x0000008d6d6d7223 */ /* 0x000fe4000000006c */
[----:B------:R-:W-:Y:S02]  /*41b0*/  FFMA R128, R128, R132, R47 ;  /* 0x0000008480807223 */ /* 0x000fe4000000002f */
[----:B------:R-:W-:Y:S01]  /*41c0*/  FFMA R110, R110, R142, R109 ;  /* 0x0000008e6e6e7223 */ /* 0x000fe2000000006d */
[----:B------:R-:W-:Y:S01]  /*41d0*/  LDS.128 R44, [R169+0x410] ;  /* 0x00041000a92c7984 */ /* 0x000fe20000000c00 */
[----:B------:R-:W-:-:S02]  /*41e0*/  FFMA R129, R129, R133, R128 ;  /* 0x0000008581817223 */ /* 0x000fc40000000080 */
[----:B------:R-:W-:Y:S02]  /*41f0*/  FFMA R111, R111, R143, R110 ;  /* 0x0000008f6f6f7223 */ /* 0x000fe4000000006e */
[----:B------:R-:W-:Y:S02]  /*4200*/  FFMA R130, R130, R134, R129 ;  /* 0x0000008682827223 */ /* 0x000fe40000000081 */
[----:B------:R-:W-:Y:S02]  /*4210*/  FFMA R136, R136, R132, R111 ;  /* 0x0000008488887223 */ /* 0x000fe4000000006f */
[----:B------:R-:W-:Y:S01]  /*4220*/  FFMA R131, R131, R135, R130 ;  /* 0x0000008783837223 */ /* 0x000fe20000000082 */
[----:B------:R-:W5:Y:S01]  /*4230*/  LDSM.16.M88.4 R108, [R166+0x300] ;  /* 0x00030000a66c783b */ /* 0x000f620000000200 */
[----:B------:R-:W-:-:S04]  /*4240*/  FFMA R137, R137, R133, R136 ;  /* 0x0000008589897223 */ /* 0x000fc80000000088 */
[----:B------:R-:W-:-:S04]  /*4250*/  FFMA R138, R138, R134, R137 ;  /* 0x000000868a8a7223 */ /* 0x000fc80000000089 */
[----:B------:R-:W-:-:S04]  /*4260*/  FFMA R139, R139, R135, R138 ;  /* 0x000000878b8b7223 */ /* 0x000fc8000000008a */
[----:B----4-:R-:W-:Y:S01]  /*4270*/  FFMA R40, R40, R120, R139 ;  /* 0x0000007828287223 */ /* 0x010fe2000000008b */
[-C--:B-1----:R-:W-:Y:S01]  /*4280*/  FFMA R24, R24, R32.reuse, RZ ;  /* 0x0000002018187223 */ /* 0x082fe200000000ff */
[----:B------:R-:W-:Y:S02]  /*4290*/  LDS.128 R136, [R169+0x610] ;  /* 0x00061000a9887984 */ /* 0x000fe40000000c00 */
[----:B------:R-:W-:Y:S01]  /*42a0*/  FFMA R41, R41, R121, R40 ;  /* 0x0000007929297223 */ /* 0x000fe20000000028 */
[-C--:B------:R-:W-:Y:S01]  /*42b0*/  FFMA R25, R25, R33.reuse, R24 ;  /* 0x0000002119197223 */ /* 0x080fe20000000018 */
[----:B--2---:R-:W-:Y:S02]  /*42c0*/  FFMA R20, R20, R32, RZ ;  /* 0x0000002014147223 */ /* 0x004fe400000000ff */
[----:B------:R-:W-:Y:S01]  /*42d0*/  FFMA R42, R42, R122, R41 ;  /* 0x0000007a2a2a7223 */ /* 0x000fe20000000029 */
[----:B------:R-:W-:Y:S01]  /*42e0*/  FFMA R26, R26, R34, R25 ;  /* 0x000000221a1a7223 */ /* 0x000fe20000000019 */
[----:B---3--:R-:W-:Y:S01]  /*42f0*/  FFMA R36, R36, R120, R131 ;  /* 0x0000007824247223 */ /* 0x008fe20000000083 */
[----:B------:R-:W-:Y:S01]  /*4300*/  FFMA R21, R21, R33, R20 ;  /* 0x0000002115157223 */ /* 0x000fe20000000014 */
[----:B------:R-:W1:Y:S01]  /*4310*/  LDSM.16.M88.4 R128, [R166+0x1110] ;  /* 0x00111000a680783b */ /* 0x000e620000000200 */
[----:B------:R-:W-:Y:S01]  /*4320*/  FFMA R27, R27, R35, R26 ;  /* 0x000000231b1b7223 */ /* 0x000fe2000000001a */
[----:B------:R-:W-:Y:S01]  /*4330*/  FFMA R37, R37, R121, R36 ;  /* 0x0000007925257223 */ /* 0x000fe20000000024 */
[----:B------:R-:W-:Y:S01]  /*4340*/  FFMA R22, R22, R34, R21 ;  /* 0x0000002216167223 */ /* 0x000fe20000000015 */
[----:B------:R-:W-:-:S02]  /*4350*/  FFMA R43, R43, R123, R42 ;  /* 0x0000007b2b2b7223 */ /* 0x000fc4000000002a */
[----:B------:R-:W-:Y:S01]  /*4360*/  FFMA R38, R38, R122, R37 ;  /* 0x0000007a26267223 */ /* 0x000fe20000000025 */
[----:B------:R-:W-:Y:S02]  /*4370*/  FFMA R23, R23, R35, R22 ;  /* 0x0000002317177223 */ /* 0x000fe40000000016 */
[----:B------:R-:W-:Y:S01]  /*4380*/  LDS.128 R32, [R169+0x420] ;  /* 0x00042000a9207984 */ /* 0x000fe20000000c00 */
[----:B------:R-:W-:-:S04]  /*4390*/  FFMA R39, R39, R123, R38 ;  /* 0x0000007b27277223 */ /* 0x000fc80000000026 */
[-C--:B-----5:R-:W-:Y:S01]  /*43a0*/  FFMA R144, R144, R108.reuse, R39 ;  /* 0x0000006c90907223 */ /* 0x0a0fe20000000027 */
[----:B------:R-:W-:Y:S01]  /*43b0*/  FFMA R156, R156, R108, R43 ;  /* 0x0000006c9c9c7223 */ /* 0x000fe2000000002b */
[----:B------:R-:W-:Y:S02]  /*43c0*/  LDS.128 R36, [R169+0x630] ;  /* 0x00063000a9247984 */ /* 0x000fe40000000c00 */
[-C--:B------:R-:W-:Y:S01]  /*43d0*/  FFMA R145, R145, R109.reuse, R144 ;  /* 0x0000006d91917223 */ /* 0x080fe20000000090 */
[----:B------:R-:W-:Y:S01]  /*43e0*/  FFMA R157, R157, R109, R156 ;  /* 0x0000006d9d9d7223 */ /* 0x000fe2000000009c */
[----:B------:R-:W-:Y:S02]  /*43f0*/  LDSM.16.M88.4 R40, [R166+0x1310] ;  /* 0x00131000a628783b */ /* 0x000fe40000000200 */
[-C--:B------:R-:W-:Y:S01]  /*4400*/  FFMA R146, R146, R110.reuse, R145 ;  /* 0x0000006e92927223 */ /* 0x080fe20000000091 */
[----:B------:R-:W-:-:S03]  /*4410*/  FFMA R158, R158, R110, R157 ;  /* 0x0000006e9e9e7223 */ /* 0x000fc6000000009d */
[-C--:B------:R-:W-:Y:S01]  /*4420*/  FFMA R146, R147, R111.reuse, R146 ;  /* 0x0000006f93927223 */ /* 0x080fe20000000092 */
[----:B------:R-:W-:Y:S01]  /*4430*/  FFMA R147, R159, R111, R158 ;  /* 0x0000006f9f937223 */ /* 0x000fe2000000009e */
[-C--:B-1----:R-:W-:Y:S01]  /*4440*/  FFMA R44, R44, R128.reuse, R23 ;  /* 0x000000802c2c7223 */ /* 0x082fe20000000017 */
[----:B------:R-:W-:Y:S01]  /*4450*/  FFMA R136, R136, R128, R27 ;  /* 0x0000008088887223 */ /* 0x000fe2000000001b */
[----:B------:R-:W-:Y:S02]  /*4460*/  LDS.128 R20, [R169+0x620] ;  /* 0x00062000a9147984 */ /* 0x000fe40000000c00 */
[-C--:B------:R-:W-:Y:S01]  /*4470*/  FFMA R45, R45, R129.reuse, R44 ;  /* 0x000000812d2d7223 */ /* 0x080fe2000000002c */
[----:B------:R-:W-:Y:S01]  /*4480*/  FFMA R137, R137, R129, R136 ;  /* 0x0000008189897223 */ /* 0x000fe20000000088 */
[----:B------:R-:W1:Y:S02]  /*4490*/  LDSM.16.M88.4 R24, [R166+0x1210] ;  /* 0x00121000a618783b */ /* 0x000e640000000200 */
[-C--:B------:R-:W-:Y:S01]  /*44a0*/  FFMA R46, R46, R130.reuse, R45 ;  /* 0x000000822e2e7223 */ /* 0x080fe2000000002d */
[----:B------:R-:W-:-:S03]  /*44b0*/  FFMA R138, R138, R130, R137 ;  /* 0x000000828a8a7223 */ /* 0x000fc60000000089 */
[-C--:B------:R-:W-:Y:S01]  /*44c0*/  FFMA R171, R47, R131.reuse, R46 ;  /* 0x000000832fab7223 */ /* 0x080fe2000000002e */
[----:B------:R-:W-:Y:S01]  /*44d0*/  FFMA R173, R139, R131, R138 ;  /* 0x000000838bad7223 */ /* 0x000fe2000000008a */
[----:B------:R-:W-:Y:S01]  /*44e0*/  LDS.128 R44, [R169+0x430] ;  /* 0x00043000a92c7984 */ /* 0x000fe20000000c00 */
[----:B------:R-:W-:Y:S06]  /*44f0*/  BAR.SYNC.DEFER_BLOCKING 0x0 ;  /* 0x0000000000007b1d */ /* 0x000fec0000010000 */
[----:B------:R-:W-:Y:S02]  /*4500*/  STSM.16.M88.2 [R168], R146 ;  /* 0x00000092a8007844 */ /* 0x000fe40000000100 */
[----:B------:R-:W-:Y:S01]  /*4510*/  BAR.SYNC.DEFER_BLOCKING 0x0 ;  /* 0x0000000000007b1d */ /* 0x000fe20000010000 */
[-C--:B-1----:R-:W-:Y:S01]  /*4520*/  FFMA R32, R32, R24.reuse, R171 ;  /* 0x0000001820207223 */ /* 0x082fe200000000ab */
[----:B------:R-:W-:-:S03]  /*4530*/  FFMA R20, R20, R24, R173 ;  /* 0x0000001814147223 */ /* 0x000fc600000000ad */
[-C--:B------:R-:W-:Y:S01]  /*4540*/  FFMA R33, R33, R25.reuse, R32 ;  /* 0x0000001921217223 */ /* 0x080fe20000000020 */
[----:B------:R-:W-:-:S03]  /*4550*/  FFMA R21, R21, R25, R20 ;  /* 0x0000001915157223 */ /* 0x000fc60000000014 */
[-C--:B------:R-:W-:Y:S01]  /*4560*/  FFMA R34, R34, R26.reuse, R33 ;  /* 0x0000001a22227223 */ /* 0x080fe20000000021 */
[----:B------:R-:W-:-:S04]  /*4570*/  FFMA R26, R22, R26, R21 ;  /* 0x0000001a161a7223 */ /* 0x000fc80000000015 */
[----:B------:R-:W-:-:S04]  /*4580*/  FFMA R23, R23, R27, R26 ;  /* 0x0000001b17177223 */ /* 0x000fc8000000001a */
[----:B------:R-:W-:-:S04]  /*4590*/  FFMA R36, R36, R40, R23 ;  /* 0x0000002824247223 */ /* 0x000fc80000000017 */
[----:B------:R-:W-:Y:S01]  /*45a0*/  FFMA R37, R37, R41, R36 ;  /* 0x0000002925257223 */ /* 0x000fe20000000024 */
[----:B------:R-:W1:Y:S03]  /*45b0*/  LDSM.16.M88.4 R128, [R166] ;  /* 0x00000000a680783b */ /* 0x000e660000000200 */
[----:B------:R-:W-:Y:S01]  /*45c0*/  FFMA R38, R38, R42, R37 ;  /* 0x0000002a26267223 */ /* 0x000fe20000000025 */
[----:B------:R-:W2:Y:S03]  /*45d0*/  LDSM.16.M88.4 R136, [R166+0x100] ;  /* 0x00010000a688783b */ /* 0x000ea60000000200 */
[----:B------:R-:W-:Y:S01]  /*45e0*/  FFMA R38, R39, R43, R38 ;  /* 0x0000002b27267223 */ /* 0x000fe20000000026 */
[-C--:B-1----:R-:W-:Y:S01]  /*45f0*/  FFMA R12, R12, R128.reuse, RZ ;  /* 0x000000800c0c7223 */ /* 0x082fe200000000ff */
[----:B------:R-:W-:-:S03]  /*4600*/  FFMA R68, R68, R128, RZ ;  /* 0x0000008044447223 */ /* 0x000fc600000000ff */
[-C--:B------:R-:W-:Y:S01]  /*4610*/  FFMA R13, R13, R129.reuse, R12 ;  /* 0x000000810d0d7223 */ /* 0x080fe2000000000c */
[----:B------:R-:W-:-:S03]  /*4620*/  FFMA R69, R69, R129, R68 ;  /* 0x0000008145457223 */ /* 0x000fc60000000044 */
[-C--:B------:R-:W-:Y:S01]  /*4630*/  FFMA R14, R14, R130.reuse, R13 ;  /* 0x000000820e0e7223 */ /* 0x080fe2000000000d */
[----:B------:R-:W-:-:S03]  /*4640*/  FFMA R70, R70, R130, R69 ;  /* 0x0000008246467223 */ /* 0x000fc60000000045 */
[-C--:B------:R-:W-:Y:S01]  /*4650*/  FFMA R69, R15, R131.reuse, R14 ;  /* 0x000000830f457223 */ /* 0x080fe2000000000e */
[----:B------:R-:W-:Y:S01]  /*4660*/  FFMA R71, R71, R131, R70 ;  /* 0x0000008347477223 */ /* 0x000fe20000000046 */
[----:B------:R-:W1:Y:S02]  /*4670*/  LDSM.16.M88.4 R12, [R166+0x200] ;  /* 0x00020000a60c783b */ /* 0x000e640000000200 */
[-C--:B--2---:R-:W-:Y:S01]  /*4680*/  FFMA R124, R124, R136.reuse, R69 ;  /* 0x000000887c7c7223 */ /* 0x084fe20000000045 */
[----:B------:R-:W-:Y:S02]  /*4690*/  FFMA R104, R104, R136, R71 ;  /* 0x0000008868687223 */ /* 0x000fe40000000047 */
[----:B------:R-:W2:Y:S01]  /*46a0*/  LDSM.16.M88.4 R68, [R166+0x300] ;  /* 0x00030000a644783b */ /* 0x000ea20000000200 */
[-C--:B------:R-:W-:Y:S01]  /*46b0*/  FFMA R125, R125, R137.reuse, R124 ;  /* 0x000000897d7d7223 */ /* 0x080fe2000000007c */
[----:B------:R-:W-:-:S03]  /*46c0*/  FFMA R105, R105, R137, R104 ;  /* 0x0000008969697223 */ /* 0x000fc60000000068 */
[-C--:B------:R-:W-:Y:S01]  /*46d0*/  FFMA R126, R126, R138.reuse, R125 ;  /* 0x0000008a7e7e7223 */ /* 0x080fe2000000007d */
[----:B------:R-:W-:-:S03]  /*46e0*/  FFMA R106, R106, R138, R105 ;  /* 0x0000008a6a6a7223 */ /* 0x000fc60000000069 */
[-C--:B------:R-:W-:Y:S01]  /*46f0*/  FFMA R127, R127, R139.reuse, R126 ;  /* 0x0000008b7f7f7223 */ /* 0x080fe2000000007e */
[----:B------:R-:W-:-:S03]  /*4700*/  FFMA R107, R107, R139, R106 ;  /* 0x0000008b6b6b7223 */ /* 0x000fc6000000006a */
[-C--:B-1----:R-:W-:Y:S01]  /*4710*/  FFMA R100, R100, R12.reuse, R127 ;  /* 0x0000000c64647223 */ /* 0x082fe2000000007f */
[----:B------:R-:W-:-:S03]  /*4720*/  FFMA R12, R96, R12, R107 ;  /* 0x0000000c600c7223 */ /* 0x000fc6000000006b */
[-C--:B------:R-:W-:Y:S01]  /*4730*/  FFMA R101, R101, R13.reuse, R100 ;  /* 0x0000000d65657223 */ /* 0x080fe20000000064 */
[----:B------:R-:W-:-:S03]  /*4740*/  FFMA R13, R97, R13, R12 ;  /* 0x0000000d610d7223 */ /* 0x000fc6000000000c */
[-C--:B------:R-:W-:Y:S01]  /*4750*/  FFMA R102, R102, R14.reuse, R101 ;  /* 0x0000000e66667223 */ /* 0x080fe20000000065 */
[----:B------:R-:W-:-:S03]  /*4760*/  FFMA R14, R98, R14, R13 ;  /* 0x0000000e620e7223 */ /* 0x000fc6000000000d */
[-C--:B------:R-:W-:Y:S01]  /*4770*/  FFMA R103, R103, R15.reuse, R102 ;  /* 0x0000000f67677223 */ /* 0x080fe20000000066 */
[----:B------:R-:W-:-:S03]  /*4780*/  FFMA R15, R99, R15, R14 ;  /* 0x0000000f630f7223 */ /* 0x000fc6000000000e */
[-C--:B--2---:R-:W-:Y:S01]  /*4790*/  FFMA R116, R116, R68.reuse, R103 ;  /* 0x0000004474747223 */ /* 0x084fe20000000067 */
[----:B------:R-:W-:-:S03]  /*47a0*/  FFMA R68, R112, R68, R15 ;  /* 0x0000004470447223 */ /* 0x000fc6000000000f */
[-C--:B------:R-:W-:Y:S01]  /*47b0*/  FFMA R117, R117, R69.reuse, R116 ;  /* 0x0000004575757223 */ /* 0x080fe20000000074 */
[----:B------:R-:W-:-:S03]  /*47c0*/  FFMA R69, R113, R69, R68 ;  /* 0x0000004571457223 */ /* 0x000fc60000000044 */
[-C--:B------:R-:W-:Y:S01]  /*47d0*/  FFMA R118, R118, R70.reuse, R117 ;  /* 0x0000004676767223 */ /* 0x080fe20000000075 */
[----:B------:R-:W-:-:S03]  /*47e0*/  FFMA R70, R114, R70, R69 ;  /* 0x0000004672467223 */ /* 0x000fc60000000045 */
[-C--:B------:R-:W-:Y:S01]  /*47f0*/  FFMA R118, R119, R71.reuse, R118 ;  /* 0x0000004777767223 */ /* 0x080fe20000000076 */
[----:B------:R-:W-:-:S03]  /*4800*/  FFMA R70, R115, R71, R70 ;  /* 0x0000004773467223 */ /* 0x000fc60000000046 */
[----:B------:R-:W-:Y:S01]  /*4810*/  FADD R156, RZ, -R118 ;  /* 0x80000076ff9c7221 */ /* 0x000fe20000000000 */
[----:B------:R-:W-:Y:S01]  /*4820*/  FADD R157, RZ, -R70 ;  /* 0x80000046ff9d7221 */ /* 0x000fe20000000000 */
[----:B------:R-:W-:Y:S04]  /*4830*/  BAR.SYNC.DEFER_BLOCKING 0x0 ;  /* 0x0000000000007b1d */ /* 0x000fe80000010000 */
[----:B------:R-:W-:Y:S02]  /*4840*/  F2FP.BF16.F32.PACK_AB R24, R157, R156 ;  /* 0x0000009c9d18723e */ /* 0x000fe400000010ff */
[----:B------:R-:W-:Y:S04]  /*4850*/  STSM.16.M88.2 [R168], R156 ;  /* 0x0000009ca8007844 */ /* 0x000fe80000000100 */
[----:B------:R-:W1:Y:S04]  /*4860*/  LDS.128 R144, [R169+0x2410] ;  /* 0x00241000a9907984 */ /* 0x000e680000000c00 */
[----:B------:R-:W2:Y:S04]  /*4870*/  LDS.128 R12, [R169+0x2610] ;  /* 0x00261000a90c7984 */ /* 0x000ea80000000c00 */
[----:B------:R-:W3:Y:S04]  /*4880*/  LDS.128 R68, [R169+0x2420] ;  /* 0x00242000a9447984 */ /* 0x000ee80000000c00 */
[----:B------:R-:W4:Y:S04]  /*4890*/  LDS.128 R136, [R169+0x2620] ;  /* 0x00262000a9887984 */ /* 0x000f280000000c00 */
[----:B------:R-:W5:Y:S04]  /*48a0*/  LDS.128 R128, [R169+0x2430] ;  /* 0x00243000a9807984 */ /* 0x000f680000000c00 */
[----:B------:R-:W4:Y:S04]  /*48b0*/  LDS.128 R124, [R169+0x2630] ;  /* 0x00263000a97c7984 */ /* 0x000f280000000c00 */
[----:B------:R-:W5:Y:S04]  /*48c0*/  LDS.128 R116, [R169+0x2440] ;  /* 0x00244000a9747984 */ /* 0x000f680000000c00 */
[----:B------:R-:W-:Y:S04]  /*48d0*/  LDS.128 R104, [R169+0x2810] ;  /* 0x00281000a9687984 */ /* 0x000fe80000000c00 */
[----:B------:R-:W5:Y:S04]  /*48e0*/  LDS.128 R112, [R169+0x2640] ;  /* 0x00264000a9707984 */ /* 0x000f680000000c00 */
[----:B------:R-:W-:Y:S01]  /*48f0*/  LDS.128 R100, [R169+0x2a10] ;  /* 0x002a1000a9647984 */ /* 0x000fe20000000c00 */
[C---:B-1----:R-:W-:Y:S01]  /*4900*/  FFMA R0, R76.reuse, R144, RZ ;  /* 0x000000904c007223 */ /* 0x042fe200000000ff */
[----:B--2---:R-:W-:-:S03]  /*4910*/  FFMA R76, R76, R12, RZ ;  /* 0x0000000c4c4c7223 */ /* 0x004fc600000000ff */
[C---:B------:R-:W-:Y:S01]  /*4920*/  FFMA R97, R77.reuse, R145, R0 ;  /* 0x000000914d617223 */ /* 0x040fe20000000000 */
[----:B------:R-:W-:-:S03]  /*4930*/  FFMA R77, R77, R13, R76 ;  /* 0x0000000d4d4d7223 */ /* 0x000fc6000000004c */
[C---:B------:R-:W-:Y:S02]  /*4940*/  FFMA R0, R78.reuse, R146, R97 ;  /* 0x000000924e007223 */ /* 0x040fe40000000061 */
[----:B------:R-:W-:Y:S01]  /*4950*/  LDS.128 R96, [R169+0x2820] ;  /* 0x00282000a9607984 */ /* 0x000fe20000000c00 */
        /* <DEDUP_REMOVED lines=11> */
[C---:B-----5:R-:W-:Y:S02]  /*4a10*/  FFMA R0, R84.reuse, R128, R77 ;  /* 0x0000008054007223 */ /* 0x060fe4000000004d */
[----:B------:R-:W1:Y:S01]  /*4a20*/  LDSM.16.M88.4 R76, [R166+0x800] ;  /* 0x00080000a64c783b */ /* 0x000e620000000200 */
[----:B------:R-:W-:Y:S01]  /*4a30*/  FFMA R84, R84, R124, R95 ;  /* 0x0000007c54547223 */ /* 0x000fe2000000005f */
[----:B------:R-:W-:-:S03]  /*4a40*/  FFMA R93, R85, R129, R0 ;  /* 0x00000081555d7223 */ /* 0x000fc60000000000 */
[----:B------:R-:W-:Y:S01]  /*4a50*/  FFMA R85, R85, R125, R84 ;  /* 0x0000007d55557223 */ /* 0x000fe20000000054 */
[C---:B------:R-:W-:Y:S02]  /*4a60*/  FFMA R0, R86.reuse, R130, R93 ;  /* 0x0000008256007223 */ /* 0x040fe4000000005d */
[----:B------:R-:W-:Y:S01]  /*4a70*/  LDS.128 R92, [R169+0x2a20] ;  /* 0x002a2000a95c7984 */ /* 0x000fe20000000c00 */
        /* <DEDUP_REMOVED lines=12> */
[----:B------:R-:W-:Y:S02]  /*4b40*/  FFMA R76, R100, R76, R91 ;  /* 0x0000004c644c7223 */ /* 0x000fe4000000005b */
[----:B------:R-:W-:Y:S01]  /*4b50*/  LDS.128 R88, [R169+0x2830] ;  /* 0x00283000a9587984 */ /* 0x000fe20000000c00 */
[-C--:B------:R-:W-:Y:S01]  /*4b60*/  FFMA R85, R105, R77.reuse, R0 ;  /* 0x0000004d69557223 */ /* 0x080fe20000000000 */
[----:B------:R-:W-:-:S03]  /*4b70*/  FFMA R77, R101, R77, R76 ;  /* 0x0000004d654d7223 */ /* 0x000fc6000000004c */
[-C--:B------:R-:W-:Y:S01]  /*4b80*/  FFMA R0, R106, R78.reuse, R85 ;  /* 0x0000004e6a007223 */ /* 0x080fe20000000055 */
[----:B------:R-:W-:Y:S01]  /*4b90*/  FFMA R78, R102, R78, R77 ;  /* 0x0000004e664e7223 */ /* 0x000fe2000000004d */
[----:B------:R-:W1:Y:S02]  /*4ba0*/  LDSM.16.M88.4 R84, [R166+0x900] ;  /* 0x00090000a654783b */ /* 0x000e640000000200 */
[-C--:B------:R-:W-:Y:S01]  /*4bb0*/  FFMA R77, R107, R79.reuse, R0 ;  /* 0x0000004f6b4d7223 */ /* 0x080fe20000000000 */
[----:B------:R-:W-:-:S03]  /*4bc0*/  FFMA R79, R103, R79, R78 ;  /* 0x0000004f674f7223 */ /* 0x000fc6000000004e */
[-C--:B-1----:R-:W-:Y:S01]  /*4bd0*/  FFMA R0, R96, R84.reuse, R77 ;  /* 0x0000005460007223 */ /* 0x082fe2000000004d */
[----:B------:R-:W-:Y:S02]  /*4be0*/  FFMA R84, R92, R84, R79 ;  /* 0x000000545c547223 */ /* 0x000fe4000000004f */
[----:B------:R-:W1:Y:S01]  /*4bf0*/  LDSM.16.M88.4 R76, [R166+0xa00] ;  /* 0x000a0000a64c783b */ /* 0x000e620000000200 */
[-C--:B------:R-:W-:Y:S01]  /*4c00*/  FFMA R25, R97, R85.reuse, R0 ;  /* 0x0000005561197223 */ /* 0x080fe20000000000 */
[----:B------:R-:W-:Y:S01]  /*4c10*/  FFMA R85, R93, R85, R84 ;  /* 0x000000555d557223 */ /* 0x000fe20000000054 */
[----:B------:R-:W-:Y:S02]  /*4c20*/  F2FP.BF16.F32.PACK_AB R0, R165, R164 ;  /* 0x000000a4a500723e */ /* 0x000fe400000010ff */
[-C--:B------:R-:W-:Y:S01]  /*4c30*/  FFMA R20, R98, R86.reuse, R25 ;  /* 0x0000005662147223 */ /* 0x080fe20000000019 */
[----:B------:R-:W-:-:S03]  /*4c40*/  FFMA R86, R94, R86, R85 ;  /* 0x000000565e567223 */ /* 0x000fc60000000055 */
[-C--:B------:R-:W-:Y:S01]  /*4c50*/  FFMA R21, R99, R87.reuse, R20 ;  /* 0x0000005763157223 */ /* 0x080fe20000000014 */
[----:B------:R-:W-:Y:S01]  /*4c60*/  FFMA R25, R95, R87, R86 ;  /* 0x000000575f197223 */ /* 0x000fe20000000056 */
[----:B------:R-:W-:Y:S01]  /*4c70*/  F2FP.BF16.F32.PACK_AB R20, R161, R160 ;  /* 0x000000a0a114723e */ /* 0x000fe200000010ff */
[----:B------:R-:W2:Y:S01]  /*4c80*/  LDS.128 R84, [R169+0x2a30] ;  /* 0x002a3000a9547984 */ /* 0x000ea20000000c00 */
[----:B------:R-:W-:-:S04]  /*4c90*/  SHF.R.U32.HI R160, RZ, 0x4, R167 ;  /* 0x00000004ffa07819 */ /* 0x000fc800000116a7 */
[----:B------:R-:W-:-:S04]  /*4ca0*/  SGXT.U32 R160, R160, 0x3 ;  /* 0x00000003a0a0781a */ /* 0x000fc80000000000 */
[----:B------:R-:W-:Y:S01]  /*4cb0*/  LEA R160, R160, UR4, 0x6 ;  /* 0x00000004a0a07c11 */ /* 0x000fe2000f8e30ff */
[----:B-1----:R-:W-:Y:S01]  /*4cc0*/  FFMA R22, R88, R76, R21 ;  /* 0x0000004c58167223 */ /* 0x002fe20000000015 */
[----:B------:R-:W-:Y:S01]  /*4cd0*/  F2FP.BF16.F32.PACK_AB R21, R81, R80 ;  /* 0x000000505115723e */ /* 0x000fe200000010ff */
[----:B--2---:R-:W-:Y:S02]  /*4ce0*/  FFMA R76, R84, R76, R25 ;  /* 0x0000004c544c7223 */ /* 0x004fe40000000019 */
[-C--:B------:R-:W-:Y:S01]  /*4cf0*/  FFMA R25, R89, R77.reuse, R22 ;  /* 0x0000004d59197223 */ /* 0x080fe20000000016 */
[----:B------:R-:W-:Y:S01]  /*4d00*/  F2FP.BF16.F32.PACK_AB R22, R83, R82 ;  /* 0x000000525316723e */ /* 0x000fe200000010ff */
[----:B------:R-:W-:Y:S02]  /*4d10*/  FFMA R77, R85, R77, R76 ;  /* 0x0000004d554d7223 */ /* 0x000fe4000000004c */
[-C--:B------:R-:W-:Y:S01]  /*4d20*/  FFMA R32, R90, R78.reuse, R25 ;  /* 0x0000004e5a207223 */ /* 0x080fe20000000019 */
[----:B------:R-:W-:Y:S01]  /*4d30*/  FFMA R25, R35, R27, R34 ;  /* 0x0000001b23197223 */ /* 0x000fe20000000022 */
[----:B------:R-:W-:Y:S01]  /*4d40*/  LDS.128 R80, [R169+0x2840] ;  /* 0x00284000a9507984 */ /* 0x000fe20000000c00 */
[----:B------:R-:W-:Y:S01]  /*4d50*/  FFMA R78, R86, R78, R77 ;  /* 0x0000004e564e7223 */ /* 0x000fe2000000004d */
[-C--:B------:R-:W-:Y:S01]  /*4d60*/  FFMA R157, R91, R79.reuse, R32 ;  /* 0x0000004f5b9d7223 */ /* 0x080fe20000000020 */
[----:B------:R-:W-:Y:S01]  /*4d70*/  FFMA R44, R44, R40, R25 ;  /* 0x000000282c2c7223 */ /* 0x000fe20000000019 */
[----:B------:R-:W1:Y:S01]  /*4d80*/  LDSM.16.M88.4 R32, [R166+0xb00] ;  /* 0x000b0000a620783b */ /* 0x000e620000000200 */
[----:B------:R-:W-:-:S02]  /*4d90*/  FFMA R159, R87, R79, R78 ;  /* 0x0000004f579f7223 */ /* 0x000fc4000000004e */
[----:B------:R-:W-:Y:S01]  /*4da0*/  FFMA R45, R45, R41, R44 ;  /* 0x000000292d2d7223 */ /* 0x000fe2000000002c */
[----:B------:R-:W2:Y:S03]  /*4db0*/  LDS.128 R76, [R169+0x2a40] ;  /* 0x002a4000a94c7984 */ /* 0x000ea60000000c00 */
[----:B------:R-:W-:-:S04]  /*4dc0*/  FFMA R46, R46, R42, R45 ;  /* 0x0000002a2e2e7223 */ /* 0x000fc8000000002d */
[----:B------:R-:W-:-:S04]  /*4dd0*/  FFMA R46, R47, R43, R46 ;  /* 0x0000002b2f2e7223 */ /* 0x000fc8000000002e */
[----:B------:R-:W-:Y:S01]  /*4de0*/  FADD R46, RZ, -R46 ;  /* 0x8000002eff2e7221 */ /* 0x000fe20000000000 */
[-C--:B-1----:R-:W-:Y:S01]  /*4df0*/  FFMA R156, R80, R32.reuse, R157 ;  /* 0x00000020509c7223 */ /* 0x082fe2000000009d */
[----:B--2---:R-:W-:-:S03]  /*4e00*/  FFMA R32, R76, R32, R159 ;  /* 0x000000204c207223 */ /* 0x004fc6000000009f */
[-C--:B------:R-:W-:Y:S01]  /*4e10*/  FFMA R157, R81, R33.reuse, R156 ;  /* 0x00000021519d7223 */ /* 0x080fe2000000009c */
[----:B------:R-:W-:-:S03]  /*4e20*/  FFMA R33, R77, R33, R32 ;  /* 0x000000214d217223 */ /* 0x000fc60000000020 */
[-C--:B------:R-:W-:Y:S01]  /*4e30*/  FFMA R156, R82, R34.reuse, R157 ;  /* 0x00000022529c7223 */ /* 0x080fe2000000009d */
[----:B------:R-:W-:-:S03]  /*4e40*/  FFMA R34, R78, R34, R33 ;  /* 0x000000224e227223 */ /* 0x000fc60000000021 */
[-C--:B------:R-:W-:Y:S01]  /*4e50*/  FFMA R156, R83, R35.reuse, R156 ;  /* 0x00000023539c7223 */ /* 0x080fe2000000009c */
[----:B------:R-:W-:-:S05]  /*4e60*/  FFMA R157, R79, R35, R34 ;  /* 0x000000234f9d7223 */ /* 0x000fca0000000022 */
[----:B------:R-:W-:Y:S01]  /*4e70*/  STSM.16.M88.2 [R168+0x400], R156 ;  /* 0x0004009ca8007844 */ /* 0x000fe20000000100 */
[----:B------:R-:W-:Y:S06]  /*4e80*/  BAR.SYNC.DEFER_BLOCKING 0x0 ;  /* 0x0000000000007b1d */ /* 0x000fec0000010000 */
[----:B------:R-:W1:Y:S02]  /*4e90*/  LDS.128 R32, [R160+0x2010] ;  /* 0x00201000a0207984 */ /* 0x000e640000000c00 */
[----:B-1----:R-:W-:-:S04]  /*4ea0*/  FFMA R32, R16, R32, RZ ;  /* 0x0000002010207223 */ /* 0x002fc800000000ff */
[----:B------:R-:W-:-:S04]  /*4eb0*/  FFMA R33, R17, R33, R32 ;  /* 0x0000002111217223 */ /* 0x000fc80000000020 */
[----:B------:R-:W-:-:S04]  /*4ec0*/  FFMA R34, R18, R34, R33 ;  /* 0x0000002212227223 */ /* 0x000fc80000000021 */
[----:B------:R-:W-:Y:S02]  /*4ed0*/  FFMA R159, R19, R35, R34 ;  /* 0x00000023139f7223 */ /* 0x000fe40000000022 */
[----:B------:R-:W1:Y:S02]  /*4ee0*/  LDS.128 R32, [R160+0x2020] ;  /* 0x00202000a0207984 */ /* 0x000e640000000c00 */
[----:B-1----:R-:W-:-:S04]  /*4ef0*/  FFMA R32, R28, R32, R159 ;  /* 0x000000201c207223 */ /* 0x002fc8000000009f */
        /* <DEDUP_REMOVED lines=9> */
[----:B-1----:R-:W-:Y:S02]  /*4f90*/  FFMA R32, R148, R32, R157 ;  /* 0x0000002094207223 */ /* 0x002fe4000000009d */
[----:B------:R-:W1:Y:S02]  /*4fa0*/  LDS.128 R156, [R160+0x2210] ;  /* 0x00221000a09c7984 */ /* 0x000e640000000c00 */
[----:B------:R-:W-:-:S04]  /*4fb0*/  FFMA R33, R149, R33, R32 ;  /* 0x0000002195217223 */ /* 0x000fc80000000020 */
[----:B------:R-:W-:-:S04]  /*4fc0*/  FFMA R34, R150, R34, R33 ;  /* 0x0000002296227223 */ /* 0x000fc80000000021 */
[----:B------:R-:W-:Y:S02]  /*4fd0*/  FFMA R161, R151, R35, R34 ;  /* 0x0000002397a17223 */ /* 0x000fe40000000022 */
[----:B------:R-:W2:Y:S02]  /*4fe0*/  LDS.128 R32, [R160+0x2220] ;  /* 0x00222000a0207984 */ /* 0x000ea40000000c00 */
[----:B------:R-:W-:-:S04]  /*4ff0*/  FFMA R144, R140, R144, R161 ;  /* 0x000000908c907223 */ /* 0x000fc800000000a1 */
[----:B------:R-:W-:-:S04]  /*5000*/  FFMA R145, R141, R145, R144 ;  /* 0x000000918d917223 */ /* 0x000fc80000000090 */
[----:B------:R-:W-:-:S04]  /*5010*/  FFMA R146, R142, R146, R145 ;  /* 0x000000928e927223 */ /* 0x000fc80000000091 */
[----:B------:R-:W-:-:S04]  /*5020*/  FFMA R147, R143, R147, R146 ;  /* 0x000000938f937223 */ /* 0x000fc80000000092 */
[----:B------:R-:W-:-:S04]  /*5030*/  FFMA R68, R132, R68, R147 ;  /* 0x0000004484447223 */ /* 0x000fc80000000093 */
[----:B------:R-:W-:-:S04]  /*5040*/  FFMA R69, R133, R69, R68 ;  /* 0x0000004585457223 */ /* 0x000fc80000000044 */
[----:B------:R-:W-:Y:S01]  /*5050*/  FFMA R70, R134, R70, R69 ;  /* 0x0000004686467223 */ /* 0x000fe20000000045 */
[----:B-1----:R-:W-:-:S03]  /*5060*/  FFMA R156, R16, R156, RZ ;  /* 0x0000009c109c7223 */ /* 0x002fc600000000ff */
[----:B------:R-:W-:Y:S01]  /*5070*/  FFMA R71, R135, R71, R70 ;  /* 0x0000004787477223 */ /* 0x000fe20000000046 */
[----:B------:R-:W-:-:S03]  /*5080*/  FFMA R157, R17, R157, R156 ;  /* 0x0000009d119d7223 */ /* 0x000fc6000000009c */
[----:B------:R-:W-:Y:S01]  /*5090*/  FFMA R128, R120, R128, R71 ;  /* 0x0000008078807223 */ /* 0x000fe20000000047 */
[----:B------:R-:W-:-:S03]  /*50a0*/  FFMA R158, R18, R158, R157 ;  /* 0x0000009e129e7223 */ /* 0x000fc6000000009d */
[----:B------:R-:W-:Y:S01]  /*50b0*/  FFMA R129, R121, R129, R128 ;  /* 0x0000008179817223 */ /* 0x000fe20000000080 */
[----:B------:R-:W-:Y:S02]  /*50c0*/  FFMA R159, R19, R159, R158 ;  /* 0x0000009f139f7223 */ /* 0x000fe4000000009e */
[----:B------:R-:W1:Y:S01]  /*50d0*/  LDS.128 R16, [R160+0x2230] ;  /* 0x00223000a0107984 */ /* 0x000e620000000c00 */
[----:B------:R-:W-:Y:S01]  /*50e0*/  FFMA R130, R122, R130, R129 ;  /* 0x000000827a827223 */ /* 0x000fe20000000081 */
[----:B--2---:R-:W-:Y:S02]  /*50f0*/  FFMA R32, R28, R32, R159 ;  /* 0x000000201c207223 */ /* 0x004fe4000000009f */
[----:B------:R-:W2:Y:S01]  /*5100*/  LDS.128 R156, [R160+0x2240] ;  /* 0x00224000a09c7984 */ /* 0x000ea20000000c00 */
[----:B------:R-:W-:Y:S01]  /*5110*/  FFMA R131, R123, R131, R130 ;  /* 0x000000837b837223 */ /* 0x000fe20000000082 */
[----:B------:R-:W-:-:S03]  /*5120*/  FFMA R33, R29, R33, R32 ;  /* 0x000000211d217223 */ /* 0x000fc60000000020 */
[----:B------:R-:W-:Y:S01]  /*5130*/  FFMA R116, R108, R116, R131 ;  /* 0x000000746c747223 */ /* 0x000fe20000000083 */
[----:B------:R-:W-:Y:S01]  /*5140*/  FFMA R34, R30, R34, R33 ;  /* 0x000000221e227223 */ /* 0x000fe20000000021 */
[----:B------:R-:W-:Y:S02]  /*5150*/  LOP3.LUT R33, R167, 0x3f, RZ, 0xc0, !PT ;  /* 0x0000003fa7217812 */ /* 0x000fe400078ec0ff */
[----:B------:R-:W-:Y:S01]  /*5160*/  FFMA R117, R109, R117, R116 ;  /* 0x000000756d757223 */ /* 0x000fe20000000074 */
[----:B------:R-:W-:-:S03]  /*5170*/  FFMA R35, R31, R35, R34 ;  /* 0x000000231f237223 */ /* 0x000fc60000000022 */
[----:B------:R-:W-:-:S04]  /*5180*/  FFMA R118, R110, R118, R117 ;  /* 0x000000766e767223 */ /* 0x000fc80000000075 */
[----:B------:R-:W-:Y:S01]  /*5190*/  FFMA R119, R111, R119, R118 ;  /* 0x000000776f777223 */ /* 0x000fe20000000076 */
[--C-:B-1----:R-:W-:Y:S01]  /*51a0*/  FFMA R16, R152, R16, R35.reuse ;  /* 0x0000001098107223 */ /* 0x102fe20000000023 */
[----:B------:R-:W-:-:S03]  /*51b0*/  PRMT R35, R20, 0x7610, R35 ;  /* 0x0000761014237816 */ /* 0x000fc60000000023 */
[----:B------:R-:W-:-:S04]  /*51c0*/  FFMA R17, R153, R17, R16 ;  /* 0x0000001199117223 */ /* 0x000fc80000000010 */
[----:B------:R-:W-:-:S04]  /*51d0*/  FFMA R18, R154, R18, R17 ;  /* 0x000000129a127223 */ /* 0x000fc80000000011 */
[----:B------:R-:W-:-:S04]  /*51e0*/  FFMA R19, R155, R19, R18 ;  /* 0x000000139b137223 */ /* 0x000fc80000000012 */
[----:B--2---:R-:W-:-:S04]  /*51f0*/  FFMA R156, R148, R156, R19 ;  /* 0x0000009c949c7223 */ /* 0x004fc80000000013 */
[----:B------:R-:W-:-:S04]  /*5200*/  FFMA R157, R149, R157, R156 ;  /* 0x0000009d959d7223 */ /* 0x000fc8000000009c */
[----:B------:R-:W-:-:S04]  /*5210*/  FFMA R158, R150, R158, R157 ;  /* 0x0000009e969e7223 */ /* 0x000fc8000000009d */
[----:B------:R-:W-:-:S04]  /*5220*/  FFMA R159, R151, R159, R158 ;  /* 0x0000009f979f7223 */ /* 0x000fc8000000009e */
[----:B------:R-:W-:-:S04]  /*5230*/  FFMA R12, R140, R12, R159 ;  /* 0x0000000c8c0c7223 */ /* 0x000fc8000000009f */
[----:B------:R-:W-:Y:S01]  /*5240*/  FFMA R13, R141, R13, R12 ;  /* 0x0000000d8d0d7223 */ /* 0x000fe2000000000c */
[----:B------:R-:W-:-:S03]  /*5250*/  SHF.L.U32 R12, R167, 0x1, RZ ;  /* 0x00000001a70c7819 */ /* 0x000fc600000006ff */
[----:B------:R-:W-:Y:S01]  /*5260*/  FFMA R14, R142, R14, R13 ;  /* 0x0000000e8e0e7223 */ /* 0x000fe2000000000d */
[----:B------:R-:W-:Y:S02]  /*5270*/  SHF.L.U32 R13, R167, 0x2, RZ ;  /* 0x00000002a70d7819 */ /* 0x000fe400000006ff */
[----:B------:R-:W-:Y:S01]  /*5280*/  LOP3.LUT R12, R12, 0x30, RZ, 0xc0, !PT ;  /* 0x000000300c0c7812 */ /* 0x000fe200078ec0ff */
[----:B------:R-:W-:-:S03]  /*5290*/  FFMA R15, R143, R15, R14 ;  /* 0x0000000f8f0f7223 */ /* 0x000fc6000000000e */
[----:B------:R-:W-:Y:S01]  /*52a0*/  LOP3.LUT R12, R12, 0xc, R13, 0xf8, !PT ;  /* 0x0000000c0c0c7812 */ /* 0x000fe200078ef80d */
[----:B------:R-:W-:-:S03]  /*52b0*/  FFMA R132, R132, R136, R15 ;  /* 0x0000008884847223 */ /* 0x000fc6000000000f */
[----:B------:R-:W-:Y:S01]  /*52c0*/  LEA R32, R12, UR4, 0x2 ;  /* 0x000000040c207c11 */ /* 0x000fe2000f8e10ff */
[----:B------:R-:W-:-:S04]  /*52d0*/  FFMA R133, R133, R137, R132 ;  /* 0x0000008985857223 */ /* 0x000fc80000000084 */
[----:B------:R-:W1:Y:S01]  /*52e0*/  LDSM.16.M88.4 R12, [R32] ;  /* 0x00000000200c783b */ /* 0x000e620000000200 */
[----:B------:R-:W-:-:S03]  /*52f0*/  FFMA R134, R134, R138, R133 ;  /* 0x0000008a86867223 */ /* 0x000fc60000000085 */
[----:B------:R-:W2:Y:S01]  /*5300*/  LDSM.16.M88.4 R16, [R32+0x100] ;  /* 0x000100002010783b */ /* 0x000ea20000000200 */
[----:B------:R-:W-:-:S03]  /*5310*/  FFMA R135, R135, R139, R134 ;  /* 0x0000008b87877223 */ /* 0x000fc60000000086 */
[----:B------:R-:W3:Y:S01]  /*5320*/  LDSM.16.M88.4 R28, [R32+0x200] ;  /* 0x00020000201c783b */ /* 0x000ee20000000200 */
[----:B------:R-:W-:-:S03]  /*5330*/  FFMA R120, R120, R124, R135 ;  /* 0x0000007c78787223 */ /* 0x000fc60000000087 */
[----:B------:R-:W4:Y:S01]  /*5340*/  LDSM.16.M88.4 R68, [R32+0x300] ;  /* 0x000300002044783b */ /* 0x000f220000000200 */
[----:B------:R-:W-:-:S04]  /*5350*/  FFMA R121, R121, R125, R120 ;  /* 0x0000007d79797223 */ /* 0x000fc80000000078 */
[----:B------:R-:W-:-:S04]  /*5360*/  FFMA R122, R122, R126, R121 ;  /* 0x0000007e7a7a7223 */ /* 0x000fc80000000079 */
[----:B------:R-:W-:-:S04]  /*5370*/  FFMA R123, R123, R127, R122 ;  /* 0x0000007f7b7b7223 */ /* 0x000fc8000000007a */
[----:B------:R-:W-:-:S04]  /*5380*/  FFMA R108, R108, R112, R123 ;  /* 0x000000706c6c7223 */ /* 0x000fc8000000007b */
[----:B------:R-:W-:-:S04]  /*5390*/  FFMA R109, R109, R113, R108 ;  /* 0x000000716d6d7223 */ /* 0x000fc8000000006c */
[----:B------:R-:W-:-:S04]  /*53a0*/  FFMA R110, R110, R114, R109 ;  /* 0x000000726e6e7223 */ /* 0x000fc8000000006d */
[----:B------:R-:W-:Y:S01]  /*53b0*/  FFMA R111, R111, R115, R110 ;  /* 0x000000736f6f7223 */ /* 0x000fe2000000006e */
[----:B-1----:R-:W-:-:S03]  /*53c0*/  FFMA R104, R104, R12, R119 ;  /* 0x0000000c68687223 */ /* 0x002fc60000000077 */
[----:B------:R-:W-:Y:S01]  /*53d0*/  FFMA R12, R100, R12, R111 ;  /* 0x0000000c640c7223 */ /* 0x000fe2000000006f */
[----:B------:R-:W-:-:S03]  /*53e0*/  FFMA R105, R105, R13, R104 ;  /* 0x0000000d69697223 */ /* 0x000fc60000000068 */
[----:B------:R-:W-:Y:S01]  /*53f0*/  FFMA R13, R101, R13, R12 ;  /* 0x0000000d650d7223 */ /* 0x000fe2000000000c */
[----:B------:R-:W-:Y:S01]  /*5400*/  SHF.R.S32.HI R12, RZ, 0x6, R167 ;  /* 0x00000006ff0c7819 */ /* 0x000fe200000114a7 */
[-C--:B------:R-:W-:Y:S02]  /*5410*/  FFMA R106, R106, R14.reuse, R105 ;  /* 0x0000000e6a6a7223 */ /* 0x080fe40000000069 */
[----:B------:R-:W-:Y:S01]  /*5420*/  FFMA R14, R102, R14, R13 ;  /* 0x0000000e660e7223 */ /* 0x000fe2000000000d */
[----:B------:R-:W-:Y:S01]  /*5430*/  SGXT R12, R12, 0x1 ;  /* 0x000000010c0c781a */ /* 0x000fe20000000200 */
[-C--:B------:R-:W-:Y:S02]  /*5440*/  FFMA R107, R107, R15.reuse, R106 ;  /* 0x0000000f6b6b7223 */ /* 0x080fe4000000006a */
[----:B------:R-:W-:Y:S02]  /*5450*/  FFMA R15, R103, R15, R14 ;  /* 0x0000000f670f7223 */ /* 0x000fe4000000000e */
[----:B--2---:R-:W-:-:S02]  /*5460*/  FFMA R96, R96, R16, R107 ;  /* 0x0000001060607223 */ /* 0x004fc4000000006b */
[----:B------:R-:W-:Y:S01]  /*5470*/  FFMA R16, R92, R16, R15 ;  /* 0x000000105c107223 */ /* 0x000fe2000000000f */
[----:B------:R-:W-:Y:S01]  /*5480*/  PRMT R92, R20, 0x7632, R92 ;  /* 0x00007632145c7816 */ /* 0x000fe2000000005c */
[-C--:B------:R-:W-:Y:S02]  /*5490*/  FFMA R97, R97, R17.reuse, R96 ;  /* 0x0000001161617223 */ /* 0x080fe40000000060 */
[----:B------:R-:W-:Y:S02]  /*54a0*/  FFMA R17, R93, R17, R16 ;  /* 0x000000115d117223 */ /* 0x000fe40000000010 */
[-C--:B------:R-:W-:Y:S02]  /*54b0*/  FFMA R98, R98, R18.reuse, R97 ;  /* 0x0000001262627223 */ /* 0x080fe40000000061 */
[----:B------:R-:W-:Y:S02]  /*54c0*/  FFMA R18, R94, R18, R17 ;  /* 0x000000125e127223 */ /* 0x000fe40000000011 */
[----:B------:R-:W-:-:S02]  /*54d0*/  FFMA R99, R99, R19, R98 ;  /* 0x0000001363637223 */ /* 0x000fc40000000062 */
[----:B------:R-:W-:Y:S02]  /*54e0*/  FFMA R19, R95, R19, R18 ;  /* 0x000000135f137223 */ /* 0x000fe40000000012 */
[-C--:B---3--:R-:W-:Y:S02]  /*54f0*/  FFMA R88, R88, R28.reuse, R99 ;  /* 0x0000001c58587223 */ /* 0x088fe40000000063 */
[----:B------:R-:W-:Y:S02]  /*5500*/  FFMA R28, R84, R28, R19 ;  /* 0x0000001c541c7223 */ /* 0x000fe40000000013 */
[----:B------:R-:W-:Y:S01]  /*5510*/  LDSM.16.M88.4 R16, [R166+0x500] ;  /* 0x00050000a610783b */ /* 0x000fe20000000200 */
[-C--:B------:R-:W-:Y:S01]  /*5520*/  FFMA R89, R89, R29.reuse, R88 ;  /* 0x0000001d59597223 */ /* 0x080fe20000000058 */
[----:B------:R-:W-:-:S03]  /*5530*/  FFMA R29, R85, R29, R28 ;  /* 0x0000001d551d7223 */ /* 0x000fc6000000001c */
[-C--:B------:R-:W-:Y:S01]  /*5540*/  FFMA R90, R90, R30.reuse, R89 ;  /* 0x0000001e5a5a7223 */ /* 0x080fe20000000059 */
[----:B------:R-:W-:-:S03]  /*5550*/  FFMA R30, R86, R30, R29 ;  /* 0x0000001e561e7223 */ /* 0x000fc6000000001d */
[-C--:B------:R-:W-:Y:S01]  /*5560*/  FFMA R91, R91, R31.reuse, R90 ;  /* 0x0000001f5b5b7223 */ /* 0x080fe2000000005a */
[----:B------:R-:W-:-:S03]  /*5570*/  FFMA R31, R87, R31, R30 ;  /* 0x0000001f571f7223 */ /* 0x000fc6000000001e */
[-C--:B----4-:R-:W-:Y:S01]  /*5580*/  FFMA R80, R80, R68.reuse, R91 ;  /* 0x0000004450507223 */ /* 0x090fe2000000005b */
[----:B------:R-:W-:Y:S02]  /*5590*/  FFMA R68, R76, R68, R31 ;  /* 0x000000444c447223 */ /* 0x000fe4000000001f */
[----:B------:R-:W-:Y:S01]  /*55a0*/  LDSM.16.M88.4 R28, [R166+0x700] ;  /* 0x00070000a61c783b */ /* 0x000fe20000000200 */
[-C--:B------:R-:W-:Y:S01]  /*55b0*/  FFMA R81, R81, R69.reuse, R80 ;  /* 0x0000004551517223 */ /* 0x080fe20000000050 */
[----:B------:R-:W-:Y:S01]  /*55c0*/  FFMA R69, R77, R69, R68 ;  /* 0x000000454d457223 */ /* 0x000fe20000000044 */
[----:B------:R-:W-:Y:S02]  /*55d0*/  LOP3.LUT R68, R12, 0x48, RZ, 0xc0, !PT ;  /* 0x000000480c447812 */ /* 0x000fe400078ec0ff */
[-C--:B------:R-:W-:Y:S01]  /*55e0*/  FFMA R82, R82, R70.reuse, R81 ;  /* 0x0000004652527223 */ /* 0x080fe20000000051 */
[----:B------:R-:W-:Y:S01]  /*55f0*/  FFMA R78, R78, R70, R69 ;  /* 0x000000464e4e7223 */ /* 0x000fe20000000045 */
[----:B------:R-:W-:Y:S01]  /*5600*/  LDSM.16.M88.4 R12, [R166+0x600] ;  /* 0x00060000a60c783b */ /* 0x000fe20000000200 */
[C---:B------:R-:W-:Y:S01]  /*5610*/  LOP3.LUT R34, R68.reuse, 0x80, R33, 0x1e, !PT ;  /* 0x0000008044227812 */ /* 0x040fe200078e1e21 */
[-C--:B------:R-:W-:Y:S01]  /*5620*/  FFMA R70, R83, R71.reuse, R82 ;  /* 0x0000004753467223 */ /* 0x080fe20000000052 */
[----:B------:R-:W-:Y:S01]  /*5630*/  FFMA R71, R79, R71, R78 ;  /* 0x000000474f477223 */ /* 0x000fe2000000004e */
[----:B------:R-:W-:Y:S01]  /*5640*/  LDSM.16.M88.4 R80, [R166+0x400] ;  /* 0x00040000a650783b */ /* 0x000fe20000000200 */
[----:B------:R-:W-:Y:S01]  /*5650*/  LOP3.LUT R33, R68, 0x3f, R167, 0x78, !PT ;  /* 0x0000003f44217812 */ /* 0x000fe200078e78a7 */
[----:B------:R-:W-:Y:S03]  /*5660*/  BAR.SYNC.DEFER_BLOCKING 0x0 ;  /* 0x0000000000007b1d */ /* 0x000fe60000010000 */
[----:B------:R-:W-:-:S02]  /*5670*/  LEA R20, R33, UR4, 0x1 ;  /* 0x0000000421147c11 */ /* 0x000fc4000f8e08ff */
[----:B------:R-:W-:Y:S01]  /*5680*/  LEA R33, R34, UR4, 0x1 ;  /* 0x0000000422217c11 */ /* 0x000fe2000f8e08ff */
[----:B------:R-:W-:Y:S02]  /*5690*/  STSM.16.M88.2 [R168], R70 ;  /* 0x00000046a8007844 */ /* 0x000fe40000000100 */
[----:B------:R-:W-:Y:S06]  /*56a0*/  BAR.SYNC.DEFER_BLOCKING 0x0 ;  /* 0x0000000000007b1d */ /* 0x000fec0000010000 */
[----:B------:R-:W1:Y:S04]  /*56b0*/  LDSM.16.M88.4 R88, [R32] ;  /* 0x000000002058783b */ /* 0x000e680000000200 */
[----:B------:R-:W2:Y:S04]  /*56c0*/  LDSM.16.M88.4 R84, [R32+0x100] ;  /* 0x000100002054783b */ /* 0x000ea80000000200 */
[----:B------:R-:W3:Y:S04]  /*56d0*/  LDSM.16.M88.4 R68, [R32+0x200] ;  /* 0x000200002044783b */ /* 0x000ee80000000200 */
[----:B------:R4:W5:Y:S01]  /*56e0*/  LDSM.16.M88.4 R76, [R32+0x300] ;  /* 0x00030000204c783b */ /* 0x0009620000000200 */
[----:B------:R-:W-:Y:S01]  /*56f0*/  BAR.SYNC.DEFER_BLOCKING 0x0 ;  /* 0x0000000000007b1d */ /* 0x000fe20000010000 */
[----:B----4-:R-:W-:-:S05]  /*5700*/  PRMT R32, R3, 0x7632, R32 ;  /* 0x0000763203207816 */ /* 0x010fca0000000020 */
[----:B------:R-:W-:Y:S04]  /*5710*/  STS.U16 [R20], R35 ;  /* 0x0000002314007388 */ /* 0x000fe80000000400 */
[----:B------:R-:W-:Y:S01]  /*5720*/  STS.U16 [R33], R92 ;  /* 0x0000005c21007388 */ /* 0x000fe20000000400 */
[----:B------:R4:W-:Y:S06]  /*5730*/  MEMBAR.ALL.CTA ;  /* 0x0000000000007992 */ /* 0x0009ec0000008000 */
[----:B----4-:R-:W4:Y:S02]  /*5740*/  FENCE.VIEW.ASYNC.S ;  /* 0x00000000000073c6 */ /* 0x010f240000000000 */
[----:B----4-:R-:W-:Y:S06]  /*5750*/  BAR.SYNC.DEFER_BLOCKING 0x0 ;  /* 0x0000000000007b1d */ /* 0x010fec0000010000 */
[----:B------:R4:W-:Y:S01]  /*5760*/  @UP0 UTMASTG.2D [UR12], [UR6] ;  /* 0x0000000c060003b5 */ /* 0x0009e20008008000 */
[----:B------:R-:W-:-:S04]  /*5770*/  @UP1 UIADD3 UR5, UP0, UR20, 0x80, URZ ;  /* 0x0000008014051890 */ /* 0x000fc8000ff1e03f */
[----:B------:R-:W-:Y:S01]  /*5780*/  @UP1 UIADD3.X UR8, URZ, UR21, URZ, UP0, !UPT ;  /* 0x000000153f081290 */ /* 0x000fe200087fe43f */
[----:B------:R0:W-:Y:S02]  /*5790*/  UTMACMDFLUSH ;  /* 0x00000000000079b7 */ /* 0x0001e40000000000 */
[----:B------:R-:W-:Y:S01]  /*57a0*/  VOTEU.ANY UP0, P1 ;  /* 0x00000000003f7886 */ /* 0x000fe20000800100 */
[----:B------:R-:W-:-:S04]  /*57b0*/  ELECT P1, URZ, PT ;  /* 0x00000000003f782f */ /* 0x000fc80003820000 */
[----:B------:R-:W-:Y:S01]  /*57c0*/  ISETP.LT.U32.AND P1, PT, R167, 0x20, P1 ;  /* 0x00000020a700780c */ /* 0x000fe20000f21070 */
[----:B----4-:R-:W-:Y:S01]  /*57d0*/  UMOV UR14, UR11 ;  /* 0x0000000b000e7c82 */ /* 0x010fe20008000000 */
[----:B------:R-:W-:Y:S01]  /*57e0*/  @UP1 UMOV UR13, 0x10 ;  /* 0x00000010000d1882 */ /* 0x000fe20000000000 */
[----:B------:R-:W-:Y:S01]  /*57f0*/  @UP1 UMOV UR6, UR5 ;  /* 0x0000000500061c82 */ /* 0x000fe20008000000 */
[----:B------:R-:W-:Y:S01]  /*5800*/  @UP1 UMOV UR7, UR8 ;  /* 0x0000000800071c82 */ /* 0x000fe20008000000 */
[----:B------:R-:W-:Y:S01]  /*5810*/  VOTEU.ANY UP1, P0 ;  /* 0x00000000003f7886 */ /* 0x000fe20000020100 */
[----:B------:R-:W-:-:S04]  /*5820*/  DEPBAR.LE SB0, 0x0 ;  /* 0x000080000000791a */ /* 0x000fc80000000000 */
[----:B------:R-:W-:Y:S06]  /*5830*/  BAR.SYNC.DEFER_BLOCKING 0x0 ;  /* 0x0000000000007b1d */ /* 0x000fec0000010000 */
[----:B------:R4:W-:Y:S04]  /*5840*/  STS.U16 [R20], R3 ;  /* 0x0000000314007388 */ /* 0x0009e80000000400 */
[----:B------:R-:W-:Y:S01]  /*5850*/  STS.U16 [R33], R32 ;  /* 0x0000002021007388 */ /* 0x000fe20000000400 */
[----:B------:R1:W-:Y:S06]  /*5860*/  MEMBAR.ALL.CTA ;  /* 0x0000000000007992 */ /* 0x0003ec0000008000 */
[----:B-1----:R-:W1:Y:S01]  /*5870*/  FENCE.VIEW.ASYNC.S ;  /* 0x00000000000073c6 */ /* 0x002e620000000000 */
[----:B----4-:R-:W-:Y:S01]  /*5880*/  PRMT R3, R2, 0x7632, R3 ;  /* 0x0000763202037816 */ /* 0x010fe20000000003 */
[----:B-1----:R-:W-:Y:S06]  /*5890*/  BAR.SYNC.DEFER_BLOCKING 0x0 ;  /* 0x0000000000007b1d */ /* 0x002fec0000010000 */
[----:B------:R1:W-:Y:S01]  /*58a0*/  @UP0 UTMASTG.2D [UR12], [UR6] ;  /* 0x0000000c060003b5 */ /* 0x0003e20008008000 */
[----:B------:R-:W-:-:S04]  /*58b0*/  @UP1 UIADD3 UR5, UP0, UR20, 0x80, URZ ;  /* 0x0000008014051890 */ /* 0x000fc8000ff1e03f */
[----:B------:R-:W-:Y:S01]  /*58c0*/  @UP1 UIADD3.X UR8, URZ, UR21, URZ, UP0, !UPT ;  /* 0x000000153f081290 */ /* 0x000fe200087fe43f */
[----:B------:R0:W-:Y:S02]  /*58d0*/  UTMACMDFLUSH ;  /* 0x00000000000079b7 */ /* 0x0001e40000000000 */
[----:B------:R-:W-:Y:S01]  /*58e0*/  VOTEU.ANY UP0, P0 ;  /* 0x00000000003f7886 */ /* 0x000fe20000000100 */
[----:B------:R-:W-:-:S04]  /*58f0*/  ELECT P0, URZ, PT ;  /* 0x00000000003f782f */ /* 0x000fc80003800000 */
[----:B------:R-:W-:Y:S01]  /*5900*/  ISETP.LT.U32.AND P0, PT, R167, 0x20, P0 ;  /* 0x00000020a700780c */ /* 0x000fe20000701070 */
[----:B-1----:R-:W-:Y:S01]  /*5910*/  UMOV UR14, UR15 ;  /* 0x0000000f000e7c82 */ /* 0x002fe20008000000 */
[----:B------:R-:W-:Y:S01]  /*5920*/  @UP1 UMOV UR13, 0x20 ;  /* 0x00000020000d1882 */ /* 0x000fe20000000000 */
[----:B------:R-:W-:Y:S01]  /*5930*/  @UP1 UMOV UR6, UR5 ;  /* 0x0000000500061c82 */ /* 0x000fe20008000000 */
[----:B------:R-:W-:Y:S01]  /*5940*/  @UP1 UMOV UR7, UR8 ;  /* 0x0000000800071c82 */ /* 0x000fe20008000000 */
[----:B------:R-:W-:Y:S01]  /*5950*/  VOTEU.ANY UP1, P1 ;  /* 0x00000000003f7886 */ /* 0x000fe20000820100 */
[----:B------:R-:W-:-:S04]  /*5960*/  UMOV UR8, UR4 ;  /* 0x0000000400087c82 */ /* 0x000fc80008000000 */
[----:B------:R-:W-:Y:S01]  /*5970*/  @UP1 UMOV UR9, 0x30 ;  /* 0x0000003000091882 */ /* 0x000fe20000000000 */
[----:B------:R-:W-:-:S04]  /*5980*/  DEPBAR.LE SB0, 0x0 ;  /* 0x000080000000791a */ /* 0x000fc80000000000 */
[----:B------:R-:W-:Y:S06]  /*5990*/  BAR.SYNC.DEFER_BLOCKING 0x0 ;  /* 0x0000000000007b1d */ /* 0x000fec0000010000 */
[----:B------:R1:W-:Y:S04]  /*59a0*/  STS.U16 [R20], R2 ;  /* 0x0000000214007388 */ /* 0x0003e80000000400 */
[----:B------:R4:W-:Y:S01]  /*59b0*/  STS.U16 [R33], R3 ;  /* 0x0000000321007388 */ /* 0x0009e20000000400 */
[----:B------:R2:W-:Y:S06]  /*59c0*/  MEMBAR.ALL.CTA ;  /* 0x0000000000007992 */ /* 0x0005ec0000008000 */
[----:B--2---:R-:W2:Y:S01]  /*59d0*/  FENCE.VIEW.ASYNC.S ;  /* 0x00000000000073c6 */ /* 0x004ea20000000000 */
[-C--:B-1----:R-:W-:Y:S01]  /*59e0*/  FFMA R2, R8, R88.reuse, RZ ;  /* 0x0000005808027223 */ /* 0x082fe200000000ff */
[----:B------:R-:W-:Y:S01]  /*59f0*/  FFMA R88, R4, R88, RZ ;  /* 0x0000005804587223 */ /* 0x000fe200000000ff */
[-C--:B------:R-:W-:Y:S01]  /*5a00*/  FFMA R8, R8, R80.reuse, RZ ;  /* 0x0000005008087223 */ /* 0x080fe200000000ff */
[----:B------:R-:W-:Y:S01]  /*5a10*/  FFMA R4, R4, R80, RZ ;  /* 0x0000005004047223 */ /* 0x000fe200000000ff */
[-CC-:B----4-:R-:W-:Y:S01]  /*5a20*/  FFMA R3, R9, R89.reuse, R2.reuse ;  /* 0x0000005909037223 */ /* 0x190fe20000000002 */
[----:B------:R-:W-:Y:S01]  /*5a30*/  PRMT R2, R0, 0x7632, R2 ;  /* 0x0000763200027816 */ /* 0x000fe20000000002 */
[----:B------:R-:W-:Y:S01]  /*5a40*/  FFMA R89, R5, R89, R88 ;  /* 0x0000005905597223 */ /* 0x000fe20000000058 */
[-C--:B------:R-:W-:Y:S01]  /*5a50*/  FFMA R9, R9, R81.reuse, R8 ;  /* 0x0000005109097223 */ /* 0x080fe20000000008 */
[----:B------:R-:W-:Y:S01]  /*5a60*/  FFMA R5, R5, R81, R4 ;  /* 0x0000005105057223 */ /* 0x000fe20000000004 */
[----:B--2---:R-:W-:Y:S06]  /*5a70*/  BAR.SYNC.DEFER_BLOCKING 0x0 ;  /* 0x0000000000007b1d */ /* 0x004fec0000010000 */
[----:B------:R1:W-:Y:S01]  /*5a80*/  @UP0 UTMASTG.2D [UR12], [UR6] ;  /* 0x0000000c060003b5 */ /* 0x0003e20008008000 */
[----:B------:R-:W-:Y:S01]  /*5a90*/  @UP1 UIADD3 UR5, UP0, UR20, 0x80, URZ ;  /* 0x0000008014051890 */ /* 0x000fe2000ff1e03f */
[----:B------:R0:W-:Y:S03]  /*5aa0*/  UTMACMDFLUSH ;  /* 0x00000000000079b7 */ /* 0x0001e60000000000 */
[----:B-1----:R-:W-:-:S03]  /*5ab0*/  @UP1 UIADD3.X UR7, URZ, UR21, URZ, UP0, !UPT ;  /* 0x000000153f071290 */ /* 0x002fc600087fe43f */
[----:B------:R-:W-:Y:S01]  /*5ac0*/  VOTEU.ANY UP0, P1 ;  /* 0x00000000003f7886 */ /* 0x000fe20000800100 */
[----:B------:R-:W-:Y:S01]  /*5ad0*/  @UP1 UMOV UR6, UR5 ;  /* 0x0000000500061c82 */ /* 0x000fe20008000000 */
[----:B------:R-:W-:Y:S01]  /*5ae0*/  VOTEU.ANY UP1, P0 ;  /* 0x00000000003f7886 */ /* 0x000fe20000020100 */
[----:B------:R-:W-:-:S04]  /*5af0*/  ELECT P1, URZ, PT ;  /* 0x00000000003f782f */ /* 0x000fc80003820000 */
[----:B------:R-:W-:Y:S01]  /*5b00*/  ISETP.LT.U32.AND P1, PT, R167, 0x20, P1 ;  /* 0x00000020a700780c */ /* 0x000fe20000f21070 */
[----:B------:R-:W-:-:S04]  /*5b10*/  DEPBAR.LE SB0, 0x0 ;  /* 0x000080000000791a */ /* 0x000fc80000000000 */
[----:B------:R-:W-:Y:S06]  /*5b20*/  BAR.SYNC.DEFER_BLOCKING 0x0 ;  /* 0x0000000000007b1d */ /* 0x000fec0000010000 */
[----:B------:R1:W-:Y:S04]  /*5b30*/  STS.U16 [R20], R0 ;  /* 0x0000000014007388 */ /* 0x0003e80000000400 */
[----:B------:R-:W-:Y:S01]  /*5b40*/  STS.U16 [R33], R2 ;  /* 0x0000000221007388 */ /* 0x000fe20000000400 */
[----:B------:R2:W-:Y:S06]  /*5b50*/  MEMBAR.ALL.CTA ;  /* 0x0000000000007992 */ /* 0x0005ec0000008000 */
[----:B--2---:R-:W2:Y:S01]  /*5b60*/  FENCE.VIEW.ASYNC.S ;  /* 0x00000000000073c6 */ /* 0x004ea20000000000 */
[-C--:B-1----:R-:W-:Y:S01]  /*5b70*/  FFMA R0, R10, R90.reuse, R3 ;  /* 0x0000005a0a007223 */ /* 0x082fe20000000003 */
[----:B------:R-:W-:Y:S01]  /*5b80*/  FFMA R90, R6, R90, R89 ;  /* 0x0000005a065a7223 */ /* 0x000fe20000000059 */
[-C--:B------:R-:W-:Y:S01]  /*5b90*/  FFMA R10, R10, R82.reuse, R9 ;  /* 0x000000520a0a7223 */ /* 0x080fe20000000009 */
        /* <DEDUP_REMOVED lines=9> */
[-CC-:B------:R-:W-:Y:S01]  /*5c30*/  FFMA R3, R65, R85.reuse, R0.reuse ;  /* 0x0000005541037223 */ /* 0x180fe20000000000 */
[----:B------:R-:W-:Y:S01]  /*5c40*/  PRMT R0, R22, 0x7632, R0 ;  /* 0x0000763216007816 */ /* 0x000fe20000000000 */
[----:B------:R-:W-:Y:S01]  /*5c50*/  FFMA R85, R73, R85, R84 ;  /* 0x0000005549557223 */ /* 0x000fe20000000054 */
[-C--:B------:R-:W-:Y:S01]  /*5c60*/  FFMA R65, R65, R17.reuse, R64 ;  /* 0x0000001141417223 */ /* 0x080fe20000000040 */
[----:B------:R-:W-:Y:S01]  /*5c70*/  FFMA R17, R73, R17, R16 ;  /* 0x0000001149117223 */ /* 0x000fe20000000010 */
[----:B--2---:R-:W-:Y:S06]  /*5c80*/  BAR.SYNC.DEFER_BLOCKING 0x0 ;  /* 0x0000000000007b1d */ /* 0x004fec0000010000 */
[----:B------:R1:W-:Y:S01]  /*5c90*/  @UP0 UTMASTG.2D [UR8], [UR6] ;  /* 0x00000008060003b5 */ /* 0x0003e20008008000 */
[----:B------:R0:W-:Y:S01]  /*5ca0*/  UTMACMDFLUSH ;  /* 0x00000000000079b7 */ /* 0x0001e20000000000 */
[----:B-1----:R-:W-:Y:S01]  /*5cb0*/  @UP1 UIADD3 UR6, UP0, UR20, 0x80, URZ ;  /* 0x0000008014061890 */ /* 0x002fe2000ff1e03f */
[----:B------:R-:W-:Y:S01]  /*5cc0*/  UMOV UR10, UR11 ;  /* 0x0000000b000a7c82 */ /* 0x000fe20008000000 */
[----:B------:R-:W-:-:S02]  /*5cd0*/  @UP1 UMOV UR9, URZ ;  /* 0x0000003f00091c82 */ /* 0x000fc40008000000 */
[----:B------:R-:W-:Y:S01]  /*5ce0*/  @UP1 UIADD3.X UR7, URZ, UR21, URZ, UP0, !UPT ;  /* 0x000000153f071290 */ /* 0x000fe200087fe43f */
[----:B------:R-:W-:Y:S02]  /*5cf0*/  VOTEU.ANY UP1, P1 ;  /* 0x00000000003f7886 */ /* 0x000fe40000820100 */
[----:B------:R-:W-:Y:S01]  /*5d00*/  VOTEU.ANY UP0, P0 ;  /* 0x00000000003f7886 */ /* 0x000fe20000000100 */
[----:B------:R-:W-:-:S04]  /*5d10*/  ELECT P0, URZ, PT ;  /* 0x00000000003f782f */ /* 0x000fc80003800000 */
[----:B------:R-:W-:Y:S01]  /*5d20*/  ISETP.LT.U32.AND P0, PT, R167, 0x20, P0 ;  /* 0x00000020a700780c */ /* 0x000fe20000701070 */
[----:B------:R-:W-:-:S04]  /*5d30*/  DEPBAR.LE SB0, 0x0 ;  /* 0x000080000000791a */ /* 0x000fc80000000000 */
[----:B------:R-:W-:Y:S06]  /*5d40*/  BAR.SYNC.DEFER_BLOCKING 0x0 ;  /* 0x0000000000007b1d */ /* 0x000fec0000010000 */
[----:B------:R-:W-:Y:S04]  /*5d50*/  STS.U16 [R20], R22 ;  /* 0x0000001614007388 */ /* 0x000fe80000000400 */
[----:B------:R1:W-:Y:S01]  /*5d60*/  STS.U16 [R33], R0 ;  /* 0x0000000021007388 */ /* 0x0003e20000000400 */
        /* <DEDUP_REMOVED lines=10> */
[-C--:B---3--:R-:W-:Y:S01]  /*5e10*/  FFMA R0, R60, R68.reuse, R3 ;  /* 0x000000443c007223 */ /* 0x088fe20000000003 */
        /* <DEDUP_REMOVED lines=33> */
[-C--:B-----5:R-:W-:Y:S01]  /*6030*/  FFMA R0, R52, R76.reuse, R3 ;  /* 0x0000004c34007223 */ /* 0x0a0fe20000000003 */
        /* <DEDUP_REMOVED lines=12> */
[----:B------:R-:W-:-:S03]  /*6100*/  @UP1 UMOV UR9, 0x10 ;  /* 0x0000001000091882 */ /* 0x000fc60000000000 */
        /* <DEDUP_REMOVED lines=19> */
[----:B------:R-:W-:Y:S01]  /*6240*/  FADD R0, RZ, -R0 ;  /* 0x80000000ff007221 */ /* 0x000fe20000000000 */
[----:B------:R-:W-:Y:S01]  /*6250*/  FADD R3, RZ, -R78 ;  /* 0x8000004eff037221 */ /* 0x000fe20000000000 */
[----:B------:R-:W-:-:S04]  /*6260*/  FADD R54, RZ, -R54 ;  /* 0x80000036ff367221 */ /* 0x000fc80000000000 */
[----:B------:R-:W-:Y:S01]  /*6270*/  F2FP.BF16.F32.PACK_AB R0, R3, R0 ;  /* 0x000000000300723e */ /* 0x000fe200000010ff */
[----:B------:R-:W-:Y:S01]  /*6280*/  FADD R3, RZ, -R30 ;  /* 0x8000001eff037221 */ /* 0x000fe20000000000 */
[----:B--2---:R-:W-:Y:S02]  /*6290*/  BAR.SYNC.DEFER_BLOCKING 0x0 ;  /* 0x0000000000007b1d */ /* 0x004fe40000010000 */
[----:B------:R-:W-:Y:S02]  /*62a0*/  PRMT R2, R0, 0x7632, R2 ;  /* 0x0000763200027816 */ /* 0x000fe40000000002 */
[----:B------:R-:W-:Y:S02]  /*62b0*/  F2FP.BF16.F32.PACK_AB R3, R3, R54 ;  /* 0x000000360303723e */ /* 0x000fe400000010ff */
        /* <DEDUP_REMOVED lines=16> */
[----:B-1----:R-:W-:Y:S01]  /*63c0*/  PRMT R0, R3, 0x7632, R0 ;  /* 0x0000763203007816 */ /* 0x002fe20000000000 */
        /* <DEDUP_REMOVED lines=8> */
[----:B------:R-:W-:-:S04]  /*6450*/  DEPBAR.LE SB0, 0x0 ;  /* 0x000080000000791a */ /* 0x000fc80000000000 */
[----:B------:R-:W-:Y:S06]  /*6460*/  BAR.SYNC.DEFER_BLOCKING 0x0 ;  /* 0x0000000000007b1d */ /* 0x000fec0000010000 */
[----:B------:R1:W-:Y:S04]  /*6470*/  STS.U16 [R20], R3 ;  /* 0x0000000314007388 */ /* 0x0003e80000000400 */
[----:B------:R2:W-:Y:S01]  /*6480*/  STS.U16 [R33], R0 ;  /* 0x0000000021007388 */ /* 0x0005e20000000400 */
[----:B------:R3:W-:Y:S06]  /*6490*/  MEMBAR.ALL.CTA ;  /* 0x0000000000007992 */ /* 0x0007ec0000008000 */
[----:B---3--:R-:W3:Y:S01]  /*64a0*/  FENCE.VIEW.ASYNC.S ;  /* 0x00000000000073c6 */ /* 0x008ee20000000000 */
[----:B-1----:R-:W-:-:S05]  /*64b0*/  FADD R3, RZ, -R38 ;  /* 0x80000026ff037221 */ /* 0x002fca0000000000 */
[----:B------:R-:W-:-:S04]  /*64c0*/  F2FP.BF16.F32.PACK_AB R3, R3, R46 ;  /* 0x0000002e0303723e */ /* 0x000fc800000010ff */
[----:B--2---:R-:W-:Y:S01]  /*64d0*/  PRMT R0, R3, 0x7632, R0 ;  /* 0x0000763203007816 */ /* 0x004fe20000000000 */
[----:B---3--:R-:W-:Y:S06]  /*64e0*/  BAR.SYNC.DEFER_BLOCKING 0x0 ;  /* 0x0000000000007b1d */ /* 0x008fec0000010000 */
[----:B------:R1:W-:Y:S01]  /*64f0*/  @UP0 UTMASTG.2D [UR8], [UR6] ;  /* 0x00000008060003b5 */ /* 0x0003e20008008000 */
[----:B------:R-:W-:Y:S01]  /*6500*/  @UP1 UIADD3 UR5, UP0, UR20, 0x80, URZ ;  /* 0x0000008014051890 */ /* 0x000fe2000ff1e03f */
[----:B------:R0:W-:Y:S03]  /*6510*/  UTMACMDFLUSH ;  /* 0x00000000000079b7 */ /* 0x0001e60000000000 */
[----:B-1----:R-:W-:-:S03]  /*6520*/  @UP1 UIADD3.X UR7, URZ, UR21, URZ, UP0, !UPT ;  /* 0x000000153f071290 */ /* 0x002fc600087fe43f */
[----:B------:R-:W-:Y:S01]  /*6530*/  VOTEU.ANY UP0, P1 ;  /* 0x00000000003f7886 */ /* 0x000fe20000800100 */
[----:B------:R-:W-:Y:S01]  /*6540*/  @UP1 UMOV UR9, 0x20 ;  /* 0x0000002000091882 */ /* 0x000fe20000000000 */
[----:B------:R-:W-:Y:S01]  /*6550*/  @UP1 UMOV UR6, UR5 ;  /* 0x0000000500061c82 */ /* 0x000fe20008000000 */
[----:B------:R-:W-:-:S04]  /*6560*/  DEPBAR.LE SB0, 0x0 ;  /* 0x000080000000791a */ /* 0x000fc80000000000 */
[----:B------:R-:W-:Y:S06]  /*6570*/  BAR.SYNC.DEFER_BLOCKING 0x0 ;  /* 0x0000000000007b1d */ /* 0x000fec0000010000 */
[----:B------:R-:W-:Y:S04]  /*6580*/  STS.U16 [R20], R3 ;  /* 0x0000000314007388 */ /* 0x000fe80000000400 */
[----:B------:R-:W-:Y:S01]  /*6590*/  STS.U16 [R33], R0 ;  /* 0x0000000021007388 */ /* 0x000fe20000000400 */
[----:B------:R1:W-:Y:S06]  /*65a0*/  MEMBAR.ALL.CTA ;  /* 0x0000000000007992 */ /* 0x0003ec0000008000 */
[----:B-1----:R-:W1:Y:S02]  /*65b0*/  FENCE.VIEW.ASYNC.S ;  /* 0x00000000000073c6 */ /* 0x002e640000000000 */
[----:B-1----:R-:W-:Y:S06]  /*65c0*/  BAR.SYNC.DEFER_BLOCKING 0x0 ;  /* 0x0000000000007b1d */ /* 0x002fec0000010000 */
[----:B------:R1:W-:Y:S01]  /*65d0*/  @UP0 UTMASTG.2D [UR8], [UR6] ;  /* 0x00000008060003b5 */ /* 0x0003e20008008000 */
[----:B------:R0:W-:Y:S01]  /*65e0*/  UTMACMDFLUSH ;  /* 0x00000000000079b7 */ /* 0x0001e20000000000 */
[----:B------:R-:W-:-:S04]  /*65f0*/  DEPBAR.LE SB0, 0x0 ;  /* 0x000080000000791a */ /* 0x000fc80000000000 */
[----:B------:R-:W-:Y:S06]  /*6600*/  BAR.SYNC.DEFER_BLOCKING 0x0 ;  /* 0x0000000000007b1d */ /* 0x000fec0000010000 */
[----:B-1----:R-:W-:Y:S05]  /*6610*/  EXIT ;  /* 0x000000000000794d */ /* 0x002fea0003800000 */
.L_x_30:
[----:B------:R-:W1:Y:S02]  /*6620*/  SYNCS.PHASECHK.TRANS64.TRYWAIT P0, [UR4+0x400], RZ ;  /* 0x000400ffff0075a7 */ /* 0x000e640008000144 */
[----:B-1----:R-:W-:Y:S05]  /*6630*/  @!P0 BRA `(.L_x_30) ;  /* 0xfffffffc00f88947 */ /* 0x002fea000383ffff */
[----:B------:R-:W-:Y:S05]  /*6640*/  BRA `(.L_x_45) ;  /* 0xffffffa800047947 */ /* 0x000fea000383ffff */
.L_x_31:
[----:B------:R-:W1:Y:S02]  /*6650*/  SYNCS.PHASECHK.TRANS64.TRYWAIT P0, [UR4+0x400], RZ ;  /* 0x000400ffff0075a7 */ /* 0x000e640008000144 */
[----:B-1----:R-:W-:Y:S05]  /*6660*/  @!P0 BRA `(.L_x_31) ;  /* 0xfffffffc00f88947 */ /* 0x002fea000383ffff */
[----:B------:R-:W-:Y:S05]  /*6670*/  BRA `(.L_x_46) ;  /* 0xffffffa800787947 */ /* 0x000fea000383ffff */
.L_x_32:
[----:B------:R-:W1:Y:S02]  /*6680*/  SYNCS.PHASECHK.TRANS64.TRYWAIT P0, [UR4+0x400], RZ ;  /* 0x000400ffff0075a7 */ /* 0x000e640008000144 */
[----:B-1----:R-:W-:Y:S05]  /*6690*/  @!P0 BRA `(.L_x_32) ;  /* 0xfffffffc00f88947 */ /* 0x002fea000383ffff */
[----:B------:R-:W-:Y:S05]  /*66a0*/  BRA `(.L_x_47) ;  /* 0xffffffa800d87947 */ /* 0x000fea000383ffff */
.L_x_33:
[----:B------:R-:W1:Y:S02]  /*66b0*/  SYNCS.PHASECHK.TRANS64.TRYWAIT P0, [UR4+0x400], RZ ;  /* 0x000400ffff0075a7 */ /* 0x000e640008000144 */
[----:B-1----:R-:W-:Y:S05]  /*66c0*/  @!P0 BRA `(.L_x_33) ;  /* 0xfffffffc00f88947 */ /* 0x002fea000383ffff */
[----:B------:R-:W-:Y:S05]  /*66d0*/  BRA `(.L_x_48) ;  /* 0xffffffac00387947 */ /* 0x000fea000383ffff */
.L_x_39:
[----:B------:R-:W1:Y:S02]  /*66e0*/  SYNCS.PHASECHK.TRANS64.TRYWAIT P0, [UR4+0x800], RZ ;  /* 0x000800ffff0075a7 */ /* 0x000e640008000144 */
[----:B-1----:R-:W-:Y:S05]  /*66f0*/  @!P0 BRA `(.L_x_39) ;  /* 0xfffffffc00f88947 */ /* 0x002fea000383ffff */
[----:B------:R-:W-:Y:S05]  /*6700*/  BRA `(.L_x_49) ;  /* 0xffffffbc00847947 */ /* 0x000fea000383ffff */
.L_x_40:
[----:B------:R-:W1:Y:S02]  /*6710*/  SYNCS.PHASECHK.TRANS64.TRYWAIT P0, [UR4+0xc00], RZ ;  /* 0x000c00ffff0075a7 */ /* 0x000e640008000144 */
[----:B-1----:R-:W-:Y:S05]  /*6720*/  @!P0 BRA `(.L_x_40) ;  /* 0xfffffffc00f88947 */ /* 0x002fea000383ffff */
[----:B------:R-:W-:Y:S05]  /*6730*/  BRA `(.L_x_50) ;  /* 0xffffffbc00e47947 */ /* 0x000fea000383ffff */
.L_x_41:
[----:B------:R-:W1:Y:S02]  /*6740*/  SYNCS.PHASECHK.TRANS64.TRYWAIT P0, [UR4+0xc00], RZ ;  /* 0x000c00ffff0075a7 */ /* 0x000e640008000144 */
[----:B-1----:R-:W-:Y:S05]  /*6750*/  @!P0 BRA `(.L_x_41) ;  /* 0xfffffffc00f88947 */ /* 0x002fea000383ffff */
[----:B------:R-:W-:Y:S05]  /*6760*/  BRA `(.L_x_51) ;  /* 0xffffffc000447947 */ /* 0x000fea000383ffff */
.L_x_42:
[----:B------:R-:W1:Y:S02]  /*6770*/  SYNCS.PHASECHK.TRANS64.TRYWAIT P0, [UR4+0xc00], RZ ;  /* 0x000c00ffff0075a7 */ /* 0x000e640008000144 */
[----:B-1----:R-:W-:Y:S05]  /*6780*/  @!P0 BRA `(.L_x_42) ;  /* 0xfffffffc00f88947 */ /* 0x002fea000383ffff */
[----:B------:R-:W-:Y:S05]  /*6790*/  BRA `(.L_x_52) ;  /* 0xffffffc000a47947 */ /* 0x000fea000383ffff */
.L_x_43:
[----:B------:R-:W1:Y:S02]  /*67a0*/  SYNCS.PHASECHK.TRANS64.TRYWAIT P0, [UR4+0xc00], RZ ;  /* 0x000c00ffff0075a7 */ /* 0x000e640008000144 */
[----:B-1----:R-:W-:Y:S05]  /*67b0*/  @!P0 BRA `(.L_x_43) ;  /* 0xfffffffc00f88947 */ /* 0x002fea000383ffff */
[----:B------:R-:W-:Y:S05]  /*67c0*/  BRA `(.L_x_53) ;  /* 0xffffffc400047947 */ /* 0x000fea000383ffff */
.L_x_44:
[----:B------:R-:W1:Y:S02]  /*67d0*/  SYNCS.PHASECHK.TRANS64.TRYWAIT P0, [UR4+0xc00], RZ ;  /* 0x000c00ffff0075a7 */ /* 0x000e640008000144 */
[----:B-1----:R-:W-:Y:S05]  /*67e0*/  @!P0 BRA `(.L_x_44) ;  /* 0xfffffffc00f88947 */ /* 0x002fea000383ffff */
[----:B------:R-:W-:Y:S05]  /*67f0*/  BRA `(.L_x_54) ;  /* 0xffffffc400647947 */ /* 0x000fea000383ffff */
.L_x_55:
[----:B------:R-:W-:-:S00]  /*6800*/  BRA `(.L_x_55) ;  /* 0xfffffffc00fc7947 */ /* 0x000fc0000383ffff */
[----:B------:R-:W-:-:S00]  /*6810*/  NOP ;  /* 0x0000000000007918 */ /* 0x000fc00000000000 */
        /* <DEDUP_REMOVED lines=14> */
.L_x_56:


//--------------------- .nv.shared.merge_16x16_to_64x64_inverse_kernel --------------------------
	.section	.nv.shared.merge_16x16_to_64x64_inverse_kernel,"aw",@nobits
	.sectionflags	@""
	.align	16
	.zero		1024


//--------------------- .nv.shared.reserved.0     --------------------------
	.section	.nv.shared.reserved.0,"aw",@nobits
	.weak		__nv_reservedSMEM_offset_0_alias
	.size		__nv_reservedSMEM_offset_0_alias, 0, 0
	.other		__nv_reservedSMEM_offset_0_alias,@"STO_CUDA_RESERVED_SHARED STV_DEFAULT"
__nv_reservedSMEM_offset_0_alias:
	.zero		0


//--------------------- .nv.constant0.merge_16x16_to_64x64_inverse_kernel --------------------------
	.section	.nv.constant0.merge_16x16_to_64x64_inverse_kernel,"a",@progbits
	.sectionflags	@""
	.align	4
.nv.constant0.merge_16x16_to_64x64_inverse_kernel:
	.zero		560


//--------------------- SYMBOLS --------------------------

	.type		.nv.reservedSmem.offset0,@object
	.size		.nv.reservedSmem.offset0,0x4
